	.target	sm_100a

	.elftype	@"ET_EXEC"


//--------------------- .note.nv.tkinfo           --------------------------
	.section	.note.nv.tkinfo,"",@"SHT_NOTE"
	.sectionflags	@"SHF_NOTE_NV_TKINFO"
	.tkinfo
        /*0018*/ 	.word	0x00000002
        /*0030*/ 	.string	""
        /*0030*/ 	.string	"ptxas"
        /*0030*/ 	.string	"Cuda compilation tools, release 13.0, V13.0.88"
        /*0030*/ 	.string	"Build cuda_13.0.r13.0/compiler.36424714_0"
        /*0030*/ 	.string	"-arch sm_100a -m 64 "



//--------------------- .note.nv.cuinfo           --------------------------
	.section	.note.nv.cuinfo,"",@"SHT_NOTE"
	.sectionflags	@"SHF_NOTE_NV_CUINFO"
        /*0018*/ 	.short	0x0002
        /*001a*/ 	.short	0x0064
        /*001c*/ 	.short	0x0082
	.zero		2


//--------------------- .nv.info                  --------------------------
	.section	.nv.info,"",@"SHT_CUDA_INFO"
	.align	4


	//----- nvinfo : EIATTR_REGCOUNT
	.align		4
        /*0000*/ 	.byte	0x04, 0x2f
        /*0002*/ 	.short	(.L_19 - .L_18)
	.align		4
.L_18:
        /*0004*/ 	.word	index@(_ZN7cutlass13device_kernelINS_4gemm6kernel13GemmUniversalIN4cute5tupleIJiiiiEEENS1_10collective13CollectiveMmaINS1_35MainloopSm100TmaUmmaWarpSpecializedILi17ELi2ELi4ENS5_IJNS4_1CILi2EEENSA_ILi1EEESC_EEEEENS5_IJNSA_ILi128EEENSA_ILi64EEESG_EEENS_6half_tENS5_IJlSC_lEEESI_SJ_NS4_8TiledMMAINS4_8MMA_AtomIJNS4_26SM100_MMA_F16BF16_2x1SM_SSISI_SI_fLi128ELi64ELNS4_4UMMA5MajorE0ELSO_0ELNSN_7ScaleInE0ELSP_0EEEEEENS4_6LayoutINS5_IJSC_SC_SC_EEENS5_IJNSA_ILi0EEESU_SU_EEEEENS5_IJNS4_10UnderscoreESX_SX_EEEEENS4_18SM100_TMA_2SM_LOADENS4_14ComposedLayoutINS4_7SwizzleILi3ELi4ELi3EEENS4_18smem_ptr_flag_bitsILi16EEENSS_INS5_IJNSA_ILi8EEESG_EEENS5_IJSG_SC_EEEEEEEvNS4_8identityES10_S1A_vS1B_EENS_8epilogue10collective18CollectiveEpilogueINS1D_23Sm100TmaWarpSpecializedILi3ELi2ELi16ELb1ELb0EEEJNS5_IJSG_SG_SG_EEENS5_IJNSS_ISG_SC_EENSS_INS5_IJNSA_ILi16EEESB_EEENS5_IJSC_NSA_ILi32EEEEEEEEEEESI_SJ_SI_SJ_NS1D_6fusion15FusionCallbacksIS1H_NS1Q_17LinearCombinationISI_fSI_fLNS_15FloatRoundStyleE2EEES1I_S1P_JEEENS4_5SM1004TMEM4LOAD26SM100_TMEM_LOAD_32dp32b16xENS4_13SM90_TMA_LOADENS11_INS12_ILi1ELi4ELi3EEES15_NSS_INS5_IJS16_S1K_EEENS5_IJS1K_SC_EEEEEEENS4_39AutoVectorizingCopyWithAssumedAlignmentILi128EEENS4_14SM90_TMA_STOREES25_S27_S27_EEEvvEEEEvNT_6ParamsE)
        /*0008*/ 	.word	0x00000059


	//----- nvinfo : EIATTR_FRAME_SIZE
	.align		4
.L_19:
        /*000c*/ 	.byte	0x04, 0x11
        /*000e*/ 	.short	(.L_21 - .L_20)
	.align		4
.L_20:
        /*0010*/ 	.word	index@($__internal_2_$__cuda_sm10x_tcgen05_guardrail_trap_unallocated_columns_being_dealloced)
        /*0014*/ 	.word	0x00000000


	//----- nvinfo : EIATTR_FRAME_SIZE
	.align		4
.L_21:
        /*0018*/ 	.byte	0x04, 0x11
        /*001a*/ 	.short	(.L_23 - .L_22)
	.align		4
.L_22:
        /*001c*/ 	.word	index@($__internal_1_$__cuda_sm10x_tcgen05_guardrail_trap_phase_invalid_during_alloc)
        /*0020*/ 	.word	0x00000000


	//----- nvinfo : EIATTR_FRAME_SIZE
	.align		4
.L_23:
        /*0024*/ 	.byte	0x04, 0x11
        /*0026*/ 	.short	(.L_25 - .L_24)
	.align		4
.L_24:
        /*0028*/ 	.word	index@($__internal_0_$__cuda_sm10x_tcgen05_guardrail_trap_col_being_dealloced_not_returned_by_alloc)
        /*002c*/ 	.word	0x00000000


	//----- nvinfo : EIATTR_FRAME_SIZE
	.align		4
.L_25:
        /*0030*/ 	.byte	0x04, 0x11
        /*0032*/ 	.short	(.L_27 - .L_26)
	.align		4
.L_26:
        /*0034*/ 	.word	index@(_ZN7cutlass13device_kernelINS_4gemm6kernel13GemmUniversalIN4cute5tupleIJiiiiEEENS1_10collective13CollectiveMmaINS1_35MainloopSm100TmaUmmaWarpSpecializedILi17ELi2ELi4ENS5_IJNS4_1CILi2EEENSA_ILi1EEESC_EEEEENS5_IJNSA_ILi128EEENSA_ILi64EEESG_EEENS_6half_tENS5_IJlSC_lEEESI_SJ_NS4_8TiledMMAINS4_8MMA_AtomIJNS4_26SM100_MMA_F16BF16_2x1SM_SSISI_SI_fLi128ELi64ELNS4_4UMMA5MajorE0ELSO_0ELNSN_7ScaleInE0ELSP_0EEEEEENS4_6LayoutINS5_IJSC_SC_SC_EEENS5_IJNSA_ILi0EEESU_SU_EEEEENS5_IJNS4_10UnderscoreESX_SX_EEEEENS4_18SM100_TMA_2SM_LOADENS4_14ComposedLayoutINS4_7SwizzleILi3ELi4ELi3EEENS4_18smem_ptr_flag_bitsILi16EEENSS_INS5_IJNSA_ILi8EEESG_EEENS5_IJSG_SC_EEEEEEEvNS4_8identityES10_S1A_vS1B_EENS_8epilogue10collective18CollectiveEpilogueINS1D_23Sm100TmaWarpSpecializedILi3ELi2ELi16ELb1ELb0EEEJNS5_IJSG_SG_SG_EEENS5_IJNSS_ISG_SC_EENSS_INS5_IJNSA_ILi16EEESB_EEENS5_IJSC_NSA_ILi32EEEEEEEEEEESI_SJ_SI_SJ_NS1D_6fusion15FusionCallbacksIS1H_NS1Q_17LinearCombinationISI_fSI_fLNS_15FloatRoundStyleE2EEES1I_S1P_JEEENS4_5SM1004TMEM4LOAD26SM100_TMEM_LOAD_32dp32b16xENS4_13SM90_TMA_LOADENS11_INS12_ILi1ELi4ELi3EEES15_NSS_INS5_IJS16_S1K_EEENS5_IJS1K_SC_EEEEEEENS4_39AutoVectorizingCopyWithAssumedAlignmentILi128EEENS4_14SM90_TMA_STOREES25_S27_S27_EEEvvEEEEvNT_6ParamsE)
        /*0038*/ 	.word	0x00000000


	//----- nvinfo : EIATTR_MIN_STACK_SIZE
	.align		4
.L_27:
        /*003c*/ 	.byte	0x04, 0x12
        /*003e*/ 	.short	(.L_29 - .L_28)
	.align		4
.L_28:
        /*0040*/ 	.word	index@(_ZN7cutlass13device_kernelINS_4gemm6kernel13GemmUniversalIN4cute5tupleIJiiiiEEENS1_10collective13CollectiveMmaINS1_35MainloopSm100TmaUmmaWarpSpecializedILi17ELi2ELi4ENS5_IJNS4_1CILi2EEENSA_ILi1EEESC_EEEEENS5_IJNSA_ILi128EEENSA_ILi64EEESG_EEENS_6half_tENS5_IJlSC_lEEESI_SJ_NS4_8TiledMMAINS4_8MMA_AtomIJNS4_26SM100_MMA_F16BF16_2x1SM_SSISI_SI_fLi128ELi64ELNS4_4UMMA5MajorE0ELSO_0ELNSN_7ScaleInE0ELSP_0EEEEEENS4_6LayoutINS5_IJSC_SC_SC_EEENS5_IJNSA_ILi0EEESU_SU_EEEEENS5_IJNS4_10UnderscoreESX_SX_EEEEENS4_18SM100_TMA_2SM_LOADENS4_14ComposedLayoutINS4_7SwizzleILi3ELi4ELi3EEENS4_18smem_ptr_flag_bitsILi16EEENSS_INS5_IJNSA_ILi8EEESG_EEENS5_IJSG_SC_EEEEEEEvNS4_8identityES10_S1A_vS1B_EENS_8epilogue10collective18CollectiveEpilogueINS1D_23Sm100TmaWarpSpecializedILi3ELi2ELi16ELb1ELb0EEEJNS5_IJSG_SG_SG_EEENS5_IJNSS_ISG_SC_EENSS_INS5_IJNSA_ILi16EEESB_EEENS5_IJSC_NSA_ILi32EEEEEEEEEEESI_SJ_SI_SJ_NS1D_6fusion15FusionCallbacksIS1H_NS1Q_17LinearCombinationISI_fSI_fLNS_15FloatRoundStyleE2EEES1I_S1P_JEEENS4_5SM1004TMEM4LOAD26SM100_TMEM_LOAD_32dp32b16xENS4_13SM90_TMA_LOADENS11_INS12_ILi1ELi4ELi3EEES15_NSS_INS5_IJS16_S1K_EEENS5_IJS1K_SC_EEEEEEENS4_39AutoVectorizingCopyWithAssumedAlignmentILi128EEENS4_14SM90_TMA_STOREES25_S27_S27_EEEvvEEEEvNT_6ParamsE)
        /*0044*/ 	.word	0x00000000
.L_29:


//--------------------- .nv.compat                --------------------------
	.section	.nv.compat,"",@"SHT_CUDA_COMPAT_INFO"
	.align	4
        /*0000*/ 	.byte	0x02, 0x09, 0x01, 0x00, 0x02, 0x02, 0x02, 0x00, 0x02, 0x05, 0x05, 0x00, 0x03, 0x07, 0x01, 0x01
        /*0010*/ 	.byte	0x02, 0x03, 0x01, 0x00, 0x02, 0x06, 0x01, 0x00, 0x04, 0x0b, 0x08, 0x00, 0x09, 0x00, 0x00, 0x00
        /*0020*/ 	.byte	0x00, 0x00, 0x00, 0x00


//--------------------- .nv.info._ZN7cutlass13device_kernelINS_4gemm6kernel13GemmUniversalIN4cute5tupleIJiiiiEEENS1_10collective13CollectiveMmaINS1_35MainloopSm100TmaUmmaWarpSpecializedILi17ELi2ELi4ENS5_IJNS4_1CILi2EEENSA_ILi1EEESC_EEEEENS5_IJNSA_ILi128EEENSA_ILi64EEESG_EEENS_6half_tENS5_IJlSC_lEEESI_SJ_NS4_8TiledMMAINS4_8MMA_AtomIJNS4_26SM100_MMA_F16BF16_2x1SM_SSISI_SI_fLi128ELi64ELNS4_4UMMA5MajorE0ELSO_0ELNSN_7ScaleInE0ELSP_0EEEEEENS4_6LayoutINS5_IJSC_SC_SC_EEENS5_IJNSA_ILi0EEESU_SU_EEEEENS5_IJNS4_10UnderscoreESX_SX_EEEEENS4_18SM100_TMA_2SM_LOADENS4_14ComposedLayoutINS4_7SwizzleILi3ELi4ELi3EEENS4_18smem_ptr_flag_bitsILi16EEENSS_INS5_IJNSA_ILi8EEESG_EEENS5_IJSG_SC_EEEEEEEvNS4_8identityES10_S1A_vS1B_EENS_8epilogue10collective18CollectiveEpilogueINS1D_23Sm100TmaWarpSpecializedILi3ELi2ELi16ELb1ELb0EEEJNS5_IJSG_SG_SG_EEENS5_IJNSS_ISG_SC_EENSS_INS5_IJNSA_ILi16EEESB_EEENS5_IJSC_NSA_ILi32EEEEEEEEEEESI_SJ_SI_SJ_NS1D_6fusion15FusionCallbacksIS1H_NS1Q_17LinearCombinationISI_fSI_fLNS_15FloatRoundStyleE2EEES1I_S1P_JEEENS4_5SM1004TMEM4LOAD26SM100_TMEM_LOAD_32dp32b16xENS4_13SM90_TMA_LOADENS11_INS12_ILi1ELi4ELi3EEES15_NSS_INS5_IJS16_S1K_EEENS5_IJS1K_SC_EEEEEEENS4_39AutoVectorizingCopyWithAssumedAlignmentILi128EEENS4_14SM90_TMA_STOREES25_S27_S27_EEEvvEEEEvNT_6ParamsE --------------------------
	.section	.nv.info._ZN7cutlass13device_kernelINS_4gemm6kernel13GemmUniversalIN4cute5tupleIJiiiiEEENS1_10collective13CollectiveMmaINS1_35MainloopSm100TmaUmmaWarpSpecializedILi17ELi2ELi4ENS5_IJNS4_1CILi2EEENSA_ILi1EEESC_EEEEENS5_IJNSA_ILi128EEENSA_ILi64EEESG_EEENS_6half_tENS5_IJlSC_lEEESI_SJ_NS4_8TiledMMAINS4_8MMA_AtomIJNS4_26SM100_MMA_F16BF16_2x1SM_SSISI_SI_fLi128ELi64ELNS4_4UMMA5MajorE0ELSO_0ELNSN_7ScaleInE0ELSP_0EEEEEENS4_6LayoutINS5_IJSC_SC_SC_EEENS5_IJNSA_ILi0EEESU_SU_EEEEENS5_IJNS4_10UnderscoreESX_SX_EEEEENS4_18SM100_TMA_2SM_LOADENS4_14ComposedLayoutINS4_7SwizzleILi3ELi4ELi3EEENS4_18smem_ptr_flag_bitsILi16EEENSS_INS5_IJNSA_ILi8EEESG_EEENS5_IJSG_SC_EEEEEEEvNS4_8identityES10_S1A_vS1B_EENS_8epilogue10collective18CollectiveEpilogueINS1D_23Sm100TmaWarpSpecializedILi3ELi2ELi16ELb1ELb0EEEJNS5_IJSG_SG_SG_EEENS5_IJNSS_ISG_SC_EENSS_INS5_IJNSA_ILi16EEESB_EEENS5_IJSC_NSA_ILi32EEEEEEEEEEESI_SJ_SI_SJ_NS1D_6fusion15FusionCallbacksIS1H_NS1Q_17LinearCombinationISI_fSI_fLNS_15FloatRoundStyleE2EEES1I_S1P_JEEENS4_5SM1004TMEM4LOAD26SM100_TMEM_LOAD_32dp32b16xENS4_13SM90_TMA_LOADENS11_INS12_ILi1ELi4ELi3EEES15_NSS_INS5_IJS16_S1K_EEENS5_IJS1K_SC_EEEEEEENS4_39AutoVectorizingCopyWithAssumedAlignmentILi128EEENS4_14SM90_TMA_STOREES25_S27_S27_EEEvvEEEEvNT_6ParamsE,"",@"SHT_CUDA_INFO"
	.sectionflags	@""
	.align	4


	//----- nvinfo : EIATTR_CUDA_API_VERSION
	.align		4
        /*0000*/ 	.byte	0x04, 0x37
        /*0002*/ 	.short	(.L_31 - .L_30)
.L_30:
        /*0004*/ 	.word	0x00000082


	//----- nvinfo : EIATTR_KPARAM_INFO
	.align		4
.L_31:
        /*0008*/ 	.byte	0x04, 0x17
        /*000a*/ 	.short	(.L_33 - .L_32)
.L_32:
        /*000c*/ 	.word	0x00000000
        /*0010*/ 	.short	0x0000
        /*0012*/ 	.short	0x0000
        /*0014*/ 	.byte	0x00, 0xf0, 0x01, 0x20


	//----- nvinfo : EIATTR_AT_ENTRY_FRAGMENTS
	.align		4
.L_33:
        /*0018*/ 	.byte	0x04, 0x4f
        /*001a*/ 	.short	(.L_35 - .L_34)


	//   ....[0]....
.L_34:
        /*001c*/ 	.word	0x00000007


	//----- nvinfo : EIATTR_RESERVED_SMEM_USED
	.align		4
.L_35:
        /*0020*/ 	.byte	0x01, 0x41
	.zero		2


	//----- nvinfo : EIATTR_SPARSE_MMA_MASK
	.align		4
        /*0024*/ 	.byte	0x03, 0x50
        /*0026*/ 	.short	0x0000


	//----- nvinfo : EIATTR_TCGEN05_2CTA_USED
	.align		4
        /*0028*/ 	.byte	0x01, 0x52
	.zero		2


	//----- nvinfo : EIATTR_MAXREG_COUNT
	.align		4
        /*002c*/ 	.byte	0x03, 0x1b
        /*002e*/ 	.short	0x00ff


	//----- nvinfo : EIATTR_NUM_BARRIERS
	.align		4
        /*0030*/ 	.byte	0x02, 0x4c
        /*0032*/ 	.byte	0x07
	.zero		1


	//----- nvinfo : EIATTR_EXTERNS
	.align		4
        /*0034*/ 	.byte	0x04, 0x0f
        /*0036*/ 	.short	(.L_37 - .L_36)


	//   ....[0]....
	.align		4
.L_36:
        /*0038*/ 	.word	index@(__assertfail)


	//----- nvinfo : EIATTR_MERCURY_ISA_VERSION
	.align		4
.L_37:
        /*003c*/ 	.byte	0x03, 0x5f
        /*003e*/ 	.short	0x0101


	//----- nvinfo : EIATTR_INT_WARP_WIDE_INSTR_OFFSETS
	.align		4
        /*0040*/ 	.byte	0x04, 0x31
        /*0042*/ 	.short	(.L_39 - .L_38)


	//   ....[0]....
.L_38:
        /*0044*/ 	.word	0x00000ec0


	//   ....[1]....
        /*0048*/ 	.word	0x00000f60


	//   ....[2]....
        /*004c*/ 	.word	0x000022d0


	//   ....[3]....
        /*0050*/ 	.word	0x00004900


	//   ....[4]....
        /*0054*/ 	.word	0x00004920


	//   ....[5]....
        /*0058*/ 	.word	0x00004950


	//   ....[6]....
        /*005c*/ 	.word	0x00005260


	//   ....[7]....
        /*0060*/ 	.word	0x000052d0


	//   ....[8]....
        /*0064*/ 	.word	0x000053e0


	//   ....[9]....
        /*0068*/ 	.word	0x000055b0


	//   ....[10]....
        /*006c*/ 	.word	0x00005660


	//   ....[11]....
        /*0070*/ 	.word	0x00005780


	//----- nvinfo : EIATTR_COOP_GROUP_MASK_REGIDS
	.align		4
.L_39:
        /*0074*/ 	.byte	0x04, 0x29
        /*0076*/ 	.short	(.L_41 - .L_40)


	//   ....[0]....
.L_40:
        /*0078*/ 	.word	0xffffffff


	//   ....[1]....
        /*007c*/ 	.word	0xffffffff


	//   ....[2]....
        /*0080*/ 	.word	0xffffffff


	//   ....[3]....
        /*0084*/ 	.word	0xffffffff


	//   ....[4]....
        /*0088*/ 	.word	0xffffffff


	//   ....[5]....
        /*008c*/ 	.word	0xffffffff


	//   ....[6]....
        /*0090*/ 	.word	0xffffffff


	//   ....[7]....
        /*0094*/ 	.word	0xffffffff


	//   ....[8]....
        /*0098*/ 	.word	0xffffffff


	//   ....[9]....
        /*009c*/ 	.word	0xffffffff


	//   ....[10]....
        /*00a0*/ 	.word	0xffffffff


	//   ....[11]....
        /*00a4*/ 	.word	0xffffffff


	//   ....[12]....
        /*00a8*/ 	.word	0xffffffff


	//   ....[13]....
        /*00ac*/ 	.word	0xffffffff


	//----- nvinfo : EIATTR_COOP_GROUP_INSTR_OFFSETS
	.align		4
.L_41:
        /*00b0*/ 	.byte	0x04, 0x28
        /*00b2*/ 	.short	(.L_43 - .L_42)


	//   ....[0]....
.L_42:
        /*00b4*/ 	.word	0x000000c0


	//   ....[1]....
        /*00b8*/ 	.word	0x00000500


	//   ....[2]....
        /*00bc*/ 	.word	0x00000850


	//   ....[3]....
        /*00c0*/ 	.word	0x000009c0


	//   ....[4]....
        /*00c4*/ 	.word	0x00000ab0


	//   ....[5]....
        /*00c8*/ 	.word	0x00000c10


	//   ....[6]....
        /*00cc*/ 	.word	0x00000da0


	//   ....[7]....
        /*00d0*/ 	.word	0x00000fe0


	//   ....[8]....
        /*00d4*/ 	.word	0x000021b0


	//   ....[9]....
        /*00d8*/ 	.word	0x000036e0


	//   ....[10]....
        /*00dc*/ 	.word	0x00003bb0


	//   ....[11]....
        /*00e0*/ 	.word	0x00003be0


	//   ....[12]....
        /*00e4*/ 	.word	0x00004800


	//   ....[13]....
        /*00e8*/ 	.word	0x00004a10


	//----- nvinfo : EIATTR_VRC_CTA_INIT_COUNT
	.align		4
.L_43:
        /*00ec*/ 	.byte	0x02, 0x4a
        /*00ee*/ 	.byte	0x80
	.zero		1


	//----- nvinfo : EIATTR_SYSCALL_OFFSETS
	.align		4
        /*00f0*/ 	.byte	0x04, 0x46
        /*00f2*/ 	.short	(.L_45 - .L_44)


	//   ....[0]....
.L_44:
        /*00f4*/ 	.word	0x00006310


	//   ....[1]....
        /*00f8*/ 	.word	0x00006400


	//   ....[2]....
        /*00fc*/ 	.word	0x00006bc0


	//   ....[3]....
        /*0100*/ 	.word	0x00007540


	//----- nvinfo : EIATTR_MBARRIER_INSTR_OFFSETS
	.align		4
.L_45:
        /*0104*/ 	.byte	0x04, 0x39
        /*0106*/ 	.short	(.L_47 - .L_46)


	//   ....[0]....
.L_46:
        /*0108*/ 	.word	0x00000610
        /*010c*/ 	.word	0x000000ff
        /*0110*/ 	.word	0x00000000
        /*0114*/ 	.short	0x0100
        /*0116*/ 	.byte	0x08
	.zero		1


	//   ....[1]....
        /*0118*/ 	.word	0x00000620
        /*011c*/ 	.word	0x000000ff
        /*0120*/ 	.word	0x00000088
        /*0124*/ 	.short	0x0100
        /*0126*/ 	.byte	0x08
	.zero		1


	//   ....[2]....
        /*0128*/ 	.word	0x00000630
        /*012c*/ 	.word	0x000000ff
        /*0130*/ 	.word	0x00000008
        /*0134*/ 	.short	0x0100
        /*0136*/ 	.byte	0x08
	.zero		1


	//   ....[3]....
        /*0138*/ 	.word	0x00000640
        /*013c*/ 	.word	0x000000ff
        /*0140*/ 	.word	0x00000090
        /*0144*/ 	.short	0x0100
        /*0146*/ 	.byte	0x08
	.zero		1


	//   ....[4]....
        /*0148*/ 	.word	0x00000650
        /*014c*/ 	.word	0x000000ff
        /*0150*/ 	.word	0x00000010
        /*0154*/ 	.short	0x0100
        /*0156*/ 	.byte	0x08
	.zero		1


	//   ....[5]....
        /*0158*/ 	.word	0x00000660
        /*015c*/ 	.word	0x000000ff
        /*0160*/ 	.word	0x00000098
        /*0164*/ 	.short	0x0100
        /*0166*/ 	.byte	0x08
	.zero		1


	//   ....[6]....
        /*0168*/ 	.word	0x00000670
        /*016c*/ 	.word	0x000000ff
        /*0170*/ 	.word	0x00000018
        /*0174*/ 	.short	0x0100
        /*0176*/ 	.byte	0x08
	.zero		1


	//   ....[7]....
        /*0178*/ 	.word	0x00000680
        /*017c*/ 	.word	0x000000ff
        /*0180*/ 	.word	0x000000a0
        /*0184*/ 	.short	0x0100
        /*0186*/ 	.byte	0x08
	.zero		1


	//   ....[8]....
        /*0188*/ 	.word	0x00000690
        /*018c*/ 	.word	0x000000ff
        /*0190*/ 	.word	0x00000020
        /*0194*/ 	.short	0x0100
        /*0196*/ 	.byte	0x08
	.zero		1


	//   ....[9]....
        /*0198*/ 	.word	0x000006a0
        /*019c*/ 	.word	0x000000ff
        /*01a0*/ 	.word	0x000000a8
        /*01a4*/ 	.short	0x0100
        /*01a6*/ 	.byte	0x08
	.zero		1


	//   ....[10]....
        /*01a8*/ 	.word	0x000006b0
        /*01ac*/ 	.word	0x000000ff
        /*01b0*/ 	.word	0x00000028
        /*01b4*/ 	.short	0x0100
        /*01b6*/ 	.byte	0x08
	.zero		1


	//   ....[11]....
        /*01b8*/ 	.word	0x000006c0
        /*01bc*/ 	.word	0x000000ff
        /*01c0*/ 	.word	0x000000b0
        /*01c4*/ 	.short	0x0100
        /*01c6*/ 	.byte	0x08
	.zero		1


	//   ....[12]....
        /*01c8*/ 	.word	0x000006d0
        /*01cc*/ 	.word	0x000000ff
        /*01d0*/ 	.word	0x00000030
        /*01d4*/ 	.short	0x0100
        /*01d6*/ 	.byte	0x08
	.zero		1


	//   ....[13]....
        /*01d8*/ 	.word	0x000006e0
        /*01dc*/ 	.word	0x000000ff
        /*01e0*/ 	.word	0x000000b8
        /*01e4*/ 	.short	0x0100
        /*01e6*/ 	.byte	0x08
	.zero		1


	//   ....[14]....
        /*01e8*/ 	.word	0x000006f0
        /*01ec*/ 	.word	0x000000ff
        /*01f0*/ 	.word	0x00000038
        /*01f4*/ 	.short	0x0100
        /*01f6*/ 	.byte	0x08
	.zero		1


	//   ....[15]....
        /*01f8*/ 	.word	0x00000700
        /*01fc*/ 	.word	0x000000ff
        /*0200*/ 	.word	0x000000c0
        /*0204*/ 	.short	0x0100
        /*0206*/ 	.byte	0x08
	.zero		1


	//   ....[16]....
        /*0208*/ 	.word	0x00000710
        /*020c*/ 	.word	0x000000ff
        /*0210*/ 	.word	0x00000040
        /*0214*/ 	.short	0x0100
        /*0216*/ 	.byte	0x08
	.zero		1


	//   ....[17]....
        /*0218*/ 	.word	0x00000720
        /*021c*/ 	.word	0x000000ff
        /*0220*/ 	.word	0x000000c8
        /*0224*/ 	.short	0x0100
        /*0226*/ 	.byte	0x08
	.zero		1


	//   ....[18]....
        /*0228*/ 	.word	0x00000730
        /*022c*/ 	.word	0x000000ff
        /*0230*/ 	.word	0x00000048
        /*0234*/ 	.short	0x0100
        /*0236*/ 	.byte	0x08
	.zero		1


	//   ....[19]....
        /*0238*/ 	.word	0x00000740
        /*023c*/ 	.word	0x000000ff
        /*0240*/ 	.word	0x000000d0
        /*0244*/ 	.short	0x0100
        /*0246*/ 	.byte	0x08
	.zero		1


	//   ....[20]....
        /*0248*/ 	.word	0x00000750
        /*024c*/ 	.word	0x000000ff
        /*0250*/ 	.word	0x00000050
        /*0254*/ 	.short	0x0100
        /*0256*/ 	.byte	0x08
	.zero		1


	//   ....[21]....
        /*0258*/ 	.word	0x00000760
        /*025c*/ 	.word	0x000000ff
        /*0260*/ 	.word	0x000000d8
        /*0264*/ 	.short	0x0100
        /*0266*/ 	.byte	0x08
	.zero		1


	//   ....[22]....
        /*0268*/ 	.word	0x00000770
        /*026c*/ 	.word	0x000000ff
        /*0270*/ 	.word	0x00000058
        /*0274*/ 	.short	0x0100
        /*0276*/ 	.byte	0x08
	.zero		1


	//   ....[23]....
        /*0278*/ 	.word	0x00000780
        /*027c*/ 	.word	0x000000ff
        /*0280*/ 	.word	0x000000e0
        /*0284*/ 	.short	0x0100
        /*0286*/ 	.byte	0x08
	.zero		1


	//   ....[24]....
        /*0288*/ 	.word	0x00000790
        /*028c*/ 	.word	0x000000ff
        /*0290*/ 	.word	0x00000060
        /*0294*/ 	.short	0x0100
        /*0296*/ 	.byte	0x08
	.zero		1


	//   ....[25]....
        /*0298*/ 	.word	0x000007a0
        /*029c*/ 	.word	0x000000ff
        /*02a0*/ 	.word	0x000000e8
        /*02a4*/ 	.short	0x0100
        /*02a6*/ 	.byte	0x08
	.zero		1


	//   ....[26]....
        /*02a8*/ 	.word	0x000007b0
        /*02ac*/ 	.word	0x000000ff
        /*02b0*/ 	.word	0x00000068
        /*02b4*/ 	.short	0x0100
        /*02b6*/ 	.byte	0x08
	.zero		1


	//   ....[27]....
        /*02b8*/ 	.word	0x000007c0
        /*02bc*/ 	.word	0x000000ff
        /*02c0*/ 	.word	0x000000f0
        /*02c4*/ 	.short	0x0100
        /*02c6*/ 	.byte	0x08
	.zero		1


	//   ....[28]....
        /*02c8*/ 	.word	0x000007d0
        /*02cc*/ 	.word	0x000000ff
        /*02d0*/ 	.word	0x00000070
        /*02d4*/ 	.short	0x0100
        /*02d6*/ 	.byte	0x08
	.zero		1


	//   ....[29]....
        /*02d8*/ 	.word	0x000007e0
        /*02dc*/ 	.word	0x000000ff
        /*02e0*/ 	.word	0x000000f8
        /*02e4*/ 	.short	0x0100
        /*02e6*/ 	.byte	0x08
	.zero		1


	//   ....[30]....
        /*02e8*/ 	.word	0x000007f0
        /*02ec*/ 	.word	0x000000ff
        /*02f0*/ 	.word	0x00000078
        /*02f4*/ 	.short	0x0100
        /*02f6*/ 	.byte	0x08
	.zero		1


	//   ....[31]....
        /*02f8*/ 	.word	0x00000800
        /*02fc*/ 	.word	0x000000ff
        /*0300*/ 	.word	0x00000100
        /*0304*/ 	.short	0x0100
        /*0306*/ 	.byte	0x08
	.zero		1


	//   ....[32]....
        /*0308*/ 	.word	0x00000810
        /*030c*/ 	.word	0x000000ff
        /*0310*/ 	.word	0x00000080
        /*0314*/ 	.short	0x0100
        /*0316*/ 	.byte	0x08
	.zero		1


	//   ....[33]....
        /*0318*/ 	.word	0x00000820
        /*031c*/ 	.word	0x000000ff
        /*0320*/ 	.word	0x00000108
        /*0324*/ 	.short	0x0100
        /*0326*/ 	.byte	0x08
	.zero		1


	//   ....[34]....
        /*0328*/ 	.word	0x00000950
        /*032c*/ 	.word	0x000000ff
        /*0330*/ 	.word	0x00000110
        /*0334*/ 	.short	0x0100
        /*0336*/ 	.byte	0x09
	.zero		1


	//   ....[35]....
        /*0338*/ 	.word	0x00000960
        /*033c*/ 	.word	0x000000ff
        /*0340*/ 	.word	0x00000128
        /*0344*/ 	.short	0x0100
        /*0346*/ 	.byte	0x09
	.zero		1


	//   ....[36]....
        /*0348*/ 	.word	0x00000970
        /*034c*/ 	.word	0x000000ff
        /*0350*/ 	.word	0x00000118
        /*0354*/ 	.short	0x0100
        /*0356*/ 	.byte	0x09
	.zero		1


	//   ....[37]....
        /*0358*/ 	.word	0x00000980
        /*035c*/ 	.word	0x000000ff
        /*0360*/ 	.word	0x00000130
        /*0364*/ 	.short	0x0100
        /*0366*/ 	.byte	0x09
	.zero		1


	//   ....[38]....
        /*0368*/ 	.word	0x00000990
        /*036c*/ 	.word	0x000000ff
        /*0370*/ 	.word	0x00000120
        /*0374*/ 	.short	0x0100
        /*0376*/ 	.byte	0x09
	.zero		1


	//   ....[39]....
        /*0378*/ 	.word	0x000009a0
        /*037c*/ 	.word	0x000000ff
        /*0380*/ 	.word	0x00000138
        /*0384*/ 	.short	0x0100
        /*0386*/ 	.byte	0x09
	.zero		1


	//   ....[40]....
        /*0388*/ 	.word	0x00000a80
        /*038c*/ 	.word	0x000000ff
        /*0390*/ 	.word	0x00000140
        /*0394*/ 	.short	0x0100
        /*0396*/ 	.byte	0x08
	.zero		1


	//   ....[41]....
        /*0398*/ 	.word	0x00000a90
        /*039c*/ 	.word	0x000000ff
        /*03a0*/ 	.word	0x00000148
        /*03a4*/ 	.short	0x0100
        /*03a6*/ 	.byte	0x08
	.zero		1


	//   ....[42]....
        /*03a8*/ 	.word	0x00000bc0
        /*03ac*/ 	.word	0x000000ff
        /*03b0*/ 	.word	0x00000150
        /*03b4*/ 	.short	0x0100
        /*03b6*/ 	.byte	0x08
	.zero		1


	//   ....[43]....
        /*03b8*/ 	.word	0x00000bd0
        /*03bc*/ 	.word	0x000000ff
        /*03c0*/ 	.word	0x00000160
        /*03c4*/ 	.short	0x0100
        /*03c6*/ 	.byte	0x08
	.zero		1


	//   ....[44]....
        /*03c8*/ 	.word	0x00000be0
        /*03cc*/ 	.word	0x000000ff
        /*03d0*/ 	.word	0x00000158
        /*03d4*/ 	.short	0x0100
        /*03d6*/ 	.byte	0x08
	.zero		1


	//   ....[45]....
        /*03d8*/ 	.word	0x00000bf0
        /*03dc*/ 	.word	0x000000ff
        /*03e0*/ 	.word	0x00000168
        /*03e4*/ 	.short	0x0100
        /*03e6*/ 	.byte	0x08
	.zero		1


	//   ....[46]....
        /*03e8*/ 	.word	0x00000d10
        /*03ec*/ 	.word	0x000000ff
        /*03f0*/ 	.word	0x00000170
        /*03f4*/ 	.short	0x0100
        /*03f6*/ 	.byte	0x09
	.zero		1


	//   ....[47]....
        /*03f8*/ 	.word	0x00000d20
        /*03fc*/ 	.word	0x000000ff
        /*0400*/ 	.word	0x00000190
        /*0404*/ 	.short	0x0100
        /*0406*/ 	.byte	0x09
	.zero		1


	//   ....[48]....
        /*0408*/ 	.word	0x00000d30
        /*040c*/ 	.word	0x000000ff
        /*0410*/ 	.word	0x00000178
        /*0414*/ 	.short	0x0100
        /*0416*/ 	.byte	0x09
	.zero		1


	//   ....[49]....
        /*0418*/ 	.word	0x00000d40
        /*041c*/ 	.word	0x000000ff
        /*0420*/ 	.word	0x00000198
        /*0424*/ 	.short	0x0100
        /*0426*/ 	.byte	0x09
	.zero		1


	//   ....[50]....
        /*0428*/ 	.word	0x00000d50
        /*042c*/ 	.word	0x000000ff
        /*0430*/ 	.word	0x00000180
        /*0434*/ 	.short	0x0100
        /*0436*/ 	.byte	0x09
	.zero		1


	//   ....[51]....
        /*0438*/ 	.word	0x00000d60
        /*043c*/ 	.word	0x000000ff
        /*0440*/ 	.word	0x000001a0
        /*0444*/ 	.short	0x0100
        /*0446*/ 	.byte	0x09
	.zero		1


	//   ....[52]....
        /*0448*/ 	.word	0x00000d70
        /*044c*/ 	.word	0x000000ff
        /*0450*/ 	.word	0x00000188
        /*0454*/ 	.short	0x0100
        /*0456*/ 	.byte	0x09
	.zero		1


	//   ....[53]....
        /*0458*/ 	.word	0x00000d80
        /*045c*/ 	.word	0x000000ff
        /*0460*/ 	.word	0x000001a8
        /*0464*/ 	.short	0x0100
        /*0466*/ 	.byte	0x09
	.zero		1


	//   ....[54]....
        /*0468*/ 	.word	0x00000e70
        /*046c*/ 	.word	0x000000ff
        /*0470*/ 	.word	0x000001b0
        /*0474*/ 	.short	0x0100
        /*0476*/ 	.byte	0x08
	.zero		1


	//   ....[55]....
        /*0478*/ 	.word	0x00000e80
        /*047c*/ 	.word	0x000000ff
        /*0480*/ 	.word	0x000001c0
        /*0484*/ 	.short	0x0100
        /*0486*/ 	.byte	0x08
	.zero		1


	//   ....[56]....
        /*0488*/ 	.word	0x00000e90
        /*048c*/ 	.word	0x000000ff
        /*0490*/ 	.word	0x000001b8
        /*0494*/ 	.short	0x0100
        /*0496*/ 	.byte	0x08
	.zero		1


	//   ....[57]....
        /*0498*/ 	.word	0x00000ea0
        /*049c*/ 	.word	0x000000ff
        /*04a0*/ 	.word	0x000001c8
        /*04a4*/ 	.short	0x0100
        /*04a6*/ 	.byte	0x08
	.zero		1


	//   ....[58]....
        /*04a8*/ 	.word	0x00000f90
        /*04ac*/ 	.word	0x000000ff
        /*04b0*/ 	.word	0x000001d0
        /*04b4*/ 	.short	0x0100
        /*04b6*/ 	.byte	0x07
	.zero		1


	//   ....[59]....
        /*04b8*/ 	.word	0x000019b0
        /*04bc*/ 	.word	0x00000003
        /*04c0*/ 	.word	0x000001c0
        /*04c4*/ 	.short	0x010a
        /*04c6*/ 	.byte	0xff
	.zero		1


	//   ....[60]....
        /*04c8*/ 	.word	0x000019e0
        /*04cc*/ 	.word	0x00000003
        /*04d0*/ 	.word	0x000001b0
        /*04d4*/ 	.short	0x0101
        /*04d6*/ 	.byte	0xff
	.zero		1


	//   ....[61]....
        /*04d8*/ 	.word	0x00001ae0
        /*04dc*/ 	.word	0x000000ff
        /*04e0*/ 	.word	0x00000088
        /*04e4*/ 	.short	0x010a
        /*04e6*/ 	.byte	0x08
	.zero		1


	//   ....[62]....
        /*04e8*/ 	.word	0x00001bb0
        /*04ec*/ 	.word	0x000000ff
        /*04f0*/ 	.word	0x00000088
        /*04f4*/ 	.short	0x010a
        /*04f6*/ 	.byte	0x21
	.zero		1


	//   ....[63]....
        /*04f8*/ 	.word	0x00001d60
        /*04fc*/ 	.word	0x000000ff
        /*0500*/ 	.word	0x00000088
        /*0504*/ 	.short	0x010a
        /*0506*/ 	.byte	0x08
	.zero		1


	//   ....[64]....
        /*0508*/ 	.word	0x00001e60
        /*050c*/ 	.word	0x000000ff
        /*0510*/ 	.word	0x00000148
        /*0514*/ 	.short	0x0101
        /*0516*/ 	.byte	0x06
	.zero		1


	//   ....[65]....
        /*0518*/ 	.word	0x00001e80
        /*051c*/ 	.word	0x000000ff
        /*0520*/ 	.word	0x00000088
        /*0524*/ 	.short	0x010a
        /*0526*/ 	.byte	0x08
	.zero		1


	//   ....[66]....
        /*0528*/ 	.word	0x00001f00
        /*052c*/ 	.word	0x000000ff
        /*0530*/ 	.word	0x00000088
        /*0534*/ 	.short	0x010a
        /*0536*/ 	.byte	0x11
	.zero		1


	//   ....[67]....
        /*0538*/ 	.word	0x00002090
        /*053c*/ 	.word	0x000000ff
        /*0540*/ 	.word	0x00000088
        /*0544*/ 	.short	0x010a
        /*0546*/ 	.byte	0x08
	.zero		1


	//   ....[68]....
        /*0548*/ 	.word	0x000021e0
        /*054c*/ 	.word	0x00000002
        /*0550*/ 	.word	0x00000150
        /*0554*/ 	.short	0x010a
        /*0556*/ 	.byte	0xff
	.zero		1


	//   ....[69]....
        /*0558*/ 	.word	0x000022a0
        /*055c*/ 	.word	0x00000002
        /*0560*/ 	.word	0x00000000
        /*0564*/ 	.short	0x0101
        /*0566*/ 	.byte	0xff
	.zero		1


	//   ....[70]....
        /*0568*/ 	.word	0x00002800
        /*056c*/ 	.word	0x000000ff
        /*0570*/ 	.word	0x00000000
        /*0574*/ 	.short	0x010a
        /*0576*/ 	.byte	0x04
	.zero		1


	//   ....[71]....
        /*0578*/ 	.word	0x00002890
        /*057c*/ 	.word	0x000000ff
        /*0580*/ 	.word	0x00000000
        /*0584*/ 	.short	0x010a
        /*0586*/ 	.byte	0x04
	.zero		1


	//   ....[72]....
        /*0588*/ 	.word	0x00002920
        /*058c*/ 	.word	0x000000ff
        /*0590*/ 	.word	0x00000000
        /*0594*/ 	.short	0x010a
        /*0596*/ 	.byte	0x04
	.zero		1


	//   ....[73]....
        /*0598*/ 	.word	0x000029b0
        /*059c*/ 	.word	0x000000ff
        /*05a0*/ 	.word	0x00000000
        /*05a4*/ 	.short	0x010a
        /*05a6*/ 	.byte	0x04
	.zero		1


	//   ....[74]....
        /*05a8*/ 	.word	0x00002a40
        /*05ac*/ 	.word	0x000000ff
        /*05b0*/ 	.word	0x00000000
        /*05b4*/ 	.short	0x010a
        /*05b6*/ 	.byte	0x04
	.zero		1


	//   ....[75]....
        /*05b8*/ 	.word	0x00002ad0
        /*05bc*/ 	.word	0x000000ff
        /*05c0*/ 	.word	0x00000000
        /*05c4*/ 	.short	0x010a
        /*05c6*/ 	.byte	0x04
	.zero		1


	//   ....[76]....
        /*05c8*/ 	.word	0x00002b60
        /*05cc*/ 	.word	0x000000ff
        /*05d0*/ 	.word	0x00000000
        /*05d4*/ 	.short	0x010a
        /*05d6*/ 	.byte	0x04
	.zero		1


	//   ....[77]....
        /*05d8*/ 	.word	0x00002bf0
        /*05dc*/ 	.word	0x000000ff
        /*05e0*/ 	.word	0x00000000
        /*05e4*/ 	.short	0x010a
        /*05e6*/ 	.byte	0x04
	.zero		1


	//   ....[78]....
        /*05e8*/ 	.word	0x00002c80
        /*05ec*/ 	.word	0x000000ff
        /*05f0*/ 	.word	0x00000000
        /*05f4*/ 	.short	0x010a
        /*05f6*/ 	.byte	0x04
	.zero		1


	//   ....[79]....
        /*05f8*/ 	.word	0x00002d10
        /*05fc*/ 	.word	0x000000ff
        /*0600*/ 	.word	0x00000000
        /*0604*/ 	.short	0x010a
        /*0606*/ 	.byte	0x04
	.zero		1


	//   ....[80]....
        /*0608*/ 	.word	0x00002da0
        /*060c*/ 	.word	0x000000ff
        /*0610*/ 	.word	0x00000000
        /*0614*/ 	.short	0x010a
        /*0616*/ 	.byte	0x04
	.zero		1


	//   ....[81]....
        /*0618*/ 	.word	0x00002e30
        /*061c*/ 	.word	0x000000ff
        /*0620*/ 	.word	0x00000000
        /*0624*/ 	.short	0x010a
        /*0626*/ 	.byte	0x04
	.zero		1


	//   ....[82]....
        /*0628*/ 	.word	0x00002ec0
        /*062c*/ 	.word	0x000000ff
        /*0630*/ 	.word	0x00000000
        /*0634*/ 	.short	0x010a
        /*0636*/ 	.byte	0x04
	.zero		1


	//   ....[83]....
        /*0638*/ 	.word	0x00002f50
        /*063c*/ 	.word	0x000000ff
        /*0640*/ 	.word	0x00000000
        /*0644*/ 	.short	0x010a
        /*0646*/ 	.byte	0x04
	.zero		1


	//   ....[84]....
        /*0648*/ 	.word	0x00002fe0
        /*064c*/ 	.word	0x000000ff
        /*0650*/ 	.word	0x00000000
        /*0654*/ 	.short	0x010a
        /*0656*/ 	.byte	0x04
	.zero		1


	//   ....[85]....
        /*0658*/ 	.word	0x00003070
        /*065c*/ 	.word	0x000000ff
        /*0660*/ 	.word	0x00000000
        /*0664*/ 	.short	0x010a
        /*0666*/ 	.byte	0x04
	.zero		1


	//   ....[86]....
        /*0668*/ 	.word	0x00003110
        /*066c*/ 	.word	0x00000000
        /*0670*/ 	.word	0x00000000
        /*0674*/ 	.short	0x010a
        /*0676*/ 	.byte	0xff
	.zero		1


	//   ....[87]....
        /*0678*/ 	.word	0x00003240
        /*067c*/ 	.word	0x00000000
        /*0680*/ 	.word	0x000001b0
        /*0684*/ 	.short	0x010a
        /*0686*/ 	.byte	0xff
	.zero		1


	//   ....[88]....
        /*0688*/ 	.word	0x000032b0
        /*068c*/ 	.word	0x00000004
        /*0690*/ 	.word	0x00000000
        /*0694*/ 	.short	0x0101
        /*0696*/ 	.byte	0xff
	.zero		1


	//   ....[89]....
        /*0698*/ 	.word	0x000032d0
        /*069c*/ 	.word	0x000000ff
        /*06a0*/ 	.word	0x00000160
        /*06a4*/ 	.short	0x010a
        /*06a6*/ 	.byte	0x05
	.zero		1


	//   ....[90]....
        /*06a8*/ 	.word	0x000033f0
        /*06ac*/ 	.word	0x00000000
        /*06b0*/ 	.word	0x00000150
        /*06b4*/ 	.short	0x010a
        /*06b6*/ 	.byte	0xff
	.zero		1


	//   ....[91]....
        /*06b8*/ 	.word	0x000034f0
        /*06bc*/ 	.word	0x00000000
        /*06c0*/ 	.word	0x00000000
        /*06c4*/ 	.short	0x0101
        /*06c6*/ 	.byte	0xff
	.zero		1


	//   ....[92]....
        /*06c8*/ 	.word	0x00003580
        /*06cc*/ 	.word	0x000000ff
        /*06d0*/ 	.word	0x00000160
        /*06d4*/ 	.short	0x0106
        /*06d6*/ 	.byte	0x05
	.zero		1


	//   ....[93]....
        /*06d8*/ 	.word	0x000035a0
        /*06dc*/ 	.word	0x000000ff
        /*06e0*/ 	.word	0x00000160
        /*06e4*/ 	.short	0x010a
        /*06e6*/ 	.byte	0x05
	.zero		1


	//   ....[94]....
        /*06e8*/ 	.word	0x00003630
        /*06ec*/ 	.word	0x000000ff
        /*06f0*/ 	.word	0x00000160
        /*06f4*/ 	.short	0x0106
        /*06f6*/ 	.byte	0x04
	.zero		1


	//   ....[95]....
        /*06f8*/ 	.word	0x00003670
        /*06fc*/ 	.word	0x00000000
        /*0700*/ 	.word	0x00000160
        /*0704*/ 	.short	0x010a
        /*0706*/ 	.byte	0xff
	.zero		1


	//   ....[96]....
        /*0708*/ 	.word	0x000038b0
        /*070c*/ 	.word	0x000000ff
        /*0710*/ 	.word	0x00000008
        /*0714*/ 	.short	0x010a
        /*0716*/ 	.byte	0x06
	.zero		1


	//   ....[97]....
        /*0718*/ 	.word	0x000038d0
        /*071c*/ 	.word	0x000000ff
        /*0720*/ 	.word	0x00000008
        /*0724*/ 	.short	0x010a
        /*0726*/ 	.byte	0x06
	.zero		1


	//   ....[98]....
        /*0728*/ 	.word	0x00003a60
        /*072c*/ 	.word	0x000000ff
        /*0730*/ 	.word	0x00000008
        /*0734*/ 	.short	0x010a
        /*0736*/ 	.byte	0x06
	.zero		1


	//   ....[99]....
        /*0738*/ 	.word	0x00003a80
        /*073c*/ 	.word	0x000000ff
        /*0740*/ 	.word	0x00000008
        /*0744*/ 	.short	0x010a
        /*0746*/ 	.byte	0x06
	.zero		1


	//   ....[100]....
        /*0748*/ 	.word	0x00003b40
        /*074c*/ 	.word	0x000000ff
        /*0750*/ 	.word	0x00000000
        /*0754*/ 	.short	0x0101
        /*0756*/ 	.byte	0x07
	.zero		1


	//   ....[101]....
        /*0758*/ 	.word	0x00003e80
        /*075c*/ 	.word	0x00000000
        /*0760*/ 	.word	0x00000150
        /*0764*/ 	.short	0x010a
        /*0766*/ 	.byte	0xff
	.zero		1


	//   ....[102]....
        /*0768*/ 	.word	0x00003f40
        /*076c*/ 	.word	0x00000000
        /*0770*/ 	.word	0x00000000
        /*0774*/ 	.short	0x0101
        /*0776*/ 	.byte	0xff
	.zero		1


	//   ....[103]....
        /*0778*/ 	.word	0x00004000
        /*077c*/ 	.word	0x000000ff
        /*0780*/ 	.word	0x00000000
        /*0784*/ 	.short	0x010a
        /*0786*/ 	.byte	0x08
	.zero		1


	//   ....[104]....
        /*0788*/ 	.word	0x00004010
        /*078c*/ 	.word	0x000000ff
        /*0790*/ 	.word	0x00000190
        /*0794*/ 	.short	0x010a
        /*0796*/ 	.byte	0x09
	.zero		1


	//   ....[105]....
        /*0798*/ 	.word	0x000040c0
        /*079c*/ 	.word	0x000000ff
        /*07a0*/ 	.word	0x00000000
        /*07a4*/ 	.short	0x010a
        /*07a6*/ 	.byte	0x08
	.zero		1


	//   ....[106]....
        /*07a8*/ 	.word	0x000041f0
        /*07ac*/ 	.word	0x000000ff
        /*07b0*/ 	.word	0x00000000
        /*07b4*/ 	.short	0x010a
        /*07b6*/ 	.byte	0x1e
	.zero		1


	//   ....[107]....
        /*07b8*/ 	.word	0x000044f0
        /*07bc*/ 	.word	0x000000ff
        /*07c0*/ 	.word	0x00000000
        /*07c4*/ 	.short	0x010a
        /*07c6*/ 	.byte	0x08
	.zero		1


	//   ....[108]....
        /*07c8*/ 	.word	0x00004580
        /*07cc*/ 	.word	0x000000ff
        /*07d0*/ 	.word	0x00000000
        /*07d4*/ 	.short	0x010a
        /*07d6*/ 	.byte	0x08
	.zero		1


	//   ....[109]....
        /*07d8*/ 	.word	0x00004610
        /*07dc*/ 	.word	0x000000ff
        /*07e0*/ 	.word	0x00000000
        /*07e4*/ 	.short	0x010a
        /*07e6*/ 	.byte	0x08
	.zero		1


	//   ....[110]....
        /*07e8*/ 	.word	0x000046b0
        /*07ec*/ 	.word	0x00000000
        /*07f0*/ 	.word	0x00000000
        /*07f4*/ 	.short	0x010a
        /*07f6*/ 	.byte	0xff
	.zero		1


	//   ....[111]....
        /*07f8*/ 	.word	0x000046f0
        /*07fc*/ 	.word	0x00000000
        /*0800*/ 	.word	0x00000000
        /*0804*/ 	.short	0x010a
        /*0806*/ 	.byte	0xff
	.zero		1


	//   ....[112]....
        /*0808*/ 	.word	0x00004760
        /*080c*/ 	.word	0x000000ff
        /*0810*/ 	.word	0x00000000
        /*0814*/ 	.short	0x0101
        /*0816*/ 	.byte	0x05
	.zero		1


	//   ....[113]....
        /*0818*/ 	.word	0x000047a0
        /*081c*/ 	.word	0x000000ff
        /*0820*/ 	.word	0x000001d0
        /*0824*/ 	.short	0x010a
        /*0826*/ 	.byte	0x07
	.zero		1


	//   ....[114]....
        /*0828*/ 	.word	0x000047f0
        /*082c*/ 	.word	0x000000ff
        /*0830*/ 	.word	0x00000000
        /*0834*/ 	.short	0x0101
        /*0836*/ 	.byte	0x05
	.zero		1


	//   ....[115]....
        /*0838*/ 	.word	0x00004c00
        /*083c*/ 	.word	0x00000000
        /*0840*/ 	.word	0x00000150
        /*0844*/ 	.short	0x010a
        /*0846*/ 	.byte	0xff
	.zero		1


	//   ....[116]....
        /*0848*/ 	.word	0x00004cc0
        /*084c*/ 	.word	0x00000000
        /*0850*/ 	.word	0x00000000
        /*0854*/ 	.short	0x0101
        /*0856*/ 	.byte	0xff
	.zero		1


	//   ....[117]....
        /*0858*/ 	.word	0x00004fe0
        /*085c*/ 	.word	0x000000ff
        /*0860*/ 	.word	0x00000148
        /*0864*/ 	.short	0x010a
        /*0866*/ 	.byte	0x07
	.zero		1


	//   ....[118]....
        /*0868*/ 	.word	0x00005200
        /*086c*/ 	.word	0x000000ff
        /*0870*/ 	.word	0x00000128
        /*0874*/ 	.short	0x010a
        /*0876*/ 	.byte	0x0f
	.zero		1


	//   ....[119]....
        /*0878*/ 	.word	0x000054b0
        /*087c*/ 	.word	0x000000ff
        /*0880*/ 	.word	0x00000110
        /*0884*/ 	.short	0x010b
        /*0886*/ 	.byte	0x0f
	.zero		1


	//   ....[120]....
        /*0888*/ 	.word	0x00005530
        /*088c*/ 	.word	0x000000ff
        /*0890*/ 	.word	0x00000000
        /*0894*/ 	.short	0x0101
        /*0896*/ 	.byte	0x10
	.zero		1


	//   ....[121]....
        /*0898*/ 	.word	0x00005570
        /*089c*/ 	.word	0x000000ff
        /*08a0*/ 	.word	0x00000128
        /*08a4*/ 	.short	0x010a
        /*08a6*/ 	.byte	0x0d
	.zero		1


	//   ....[122]....
        /*08a8*/ 	.word	0x000057b0
        /*08ac*/ 	.word	0x000000ff
        /*08b0*/ 	.word	0x00000110
        /*08b4*/ 	.short	0x010b
        /*08b6*/ 	.byte	0x0d
	.zero		1


	//   ....[123]....
        /*08b8*/ 	.word	0x00005820
        /*08bc*/ 	.word	0x000000ff
        /*08c0*/ 	.word	0x00000000
        /*08c4*/ 	.short	0x0101
        /*08c6*/ 	.byte	0x0f
	.zero		1


	//   ....[124]....
        /*08c8*/ 	.word	0x00005870
        /*08cc*/ 	.word	0x000000ff
        /*08d0*/ 	.word	0x00000000
        /*08d4*/ 	.short	0x010a
        /*08d6*/ 	.byte	0x04
	.zero		1


	//   ....[125]....
        /*08d8*/ 	.word	0x00005900
        /*08dc*/ 	.word	0x000000ff
        /*08e0*/ 	.word	0x00000000
        /*08e4*/ 	.short	0x010a
        /*08e6*/ 	.byte	0x04
	.zero		1


	//   ....[126]....
        /*08e8*/ 	.word	0x000059a0
        /*08ec*/ 	.word	0x00000000
        /*08f0*/ 	.word	0x00000000
        /*08f4*/ 	.short	0x010a
        /*08f6*/ 	.byte	0xff
	.zero		1


	//   ....[127]....
        /*08f8*/ 	.word	0x00005ce0
        /*08fc*/ 	.word	0x00000000
        /*0900*/ 	.word	0x00000150
        /*0904*/ 	.short	0x010a
        /*0906*/ 	.byte	0xff
	.zero		1


	//   ....[128]....
        /*0908*/ 	.word	0x00005df0
        /*090c*/ 	.word	0x00000000
        /*0910*/ 	.word	0x00000000
        /*0914*/ 	.short	0x0101
        /*0916*/ 	.byte	0xff
	.zero		1


	//   ....[129]....
        /*0918*/ 	.word	0x00006840
        /*091c*/ 	.word	0x00000000
        /*0920*/ 	.word	0x00000110
        /*0924*/ 	.short	0x010a
        /*0926*/ 	.byte	0xff
	.zero		1


	//   ....[130]....
        /*0928*/ 	.word	0x00006880
        /*092c*/ 	.word	0x0000004c
        /*0930*/ 	.word	0x00000170
        /*0934*/ 	.short	0x010a
        /*0936*/ 	.byte	0xff
	.zero		1


	//   ....[131]....
        /*0938*/ 	.word	0x00006990
        /*093c*/ 	.word	0x00000000
        /*0940*/ 	.word	0x00000110
        /*0944*/ 	.short	0x010a
        /*0946*/ 	.byte	0xff
	.zero		1


	//   ....[132]....
        /*0948*/ 	.word	0x00006aa0
        /*094c*/ 	.word	0x0000004c
        /*0950*/ 	.word	0x00000170
        /*0954*/ 	.short	0x010a
        /*0956*/ 	.byte	0xff
	.zero		1


	//   ....[133]....
        /*0958*/ 	.word	0x000072b0
        /*095c*/ 	.word	0x00000000
        /*0960*/ 	.word	0x00000000
        /*0964*/ 	.short	0x0101
        /*0966*/ 	.byte	0xff
	.zero		1


	//   ....[134]....
        /*0968*/ 	.word	0x000072c0
        /*096c*/ 	.word	0x00000002
        /*0970*/ 	.word	0x00000110
        /*0974*/ 	.short	0x010a
        /*0976*/ 	.byte	0xff
	.zero		1


	//   ....[135]....
        /*0978*/ 	.word	0x00007380
        /*097c*/ 	.word	0x00000002
        /*0980*/ 	.word	0x00000110
        /*0984*/ 	.short	0x010a
        /*0986*/ 	.byte	0xff
	.zero		1


	//   ....[136]....
        /*0988*/ 	.word	0x00007660
        /*098c*/ 	.word	0x0000004c
        /*0990*/ 	.word	0x00000000
        /*0994*/ 	.short	0x0101
        /*0996*/ 	.byte	0xff
	.zero		1


	//   ....[137]....
        /*0998*/ 	.word	0x00007ca0
        /*099c*/ 	.word	0x00000002
        /*09a0*/ 	.word	0x00000000
        /*09a4*/ 	.short	0x0101
        /*09a6*/ 	.byte	0xff
	.zero		1


	//   ....[138]....
        /*09a8*/ 	.word	0x00007f10
        /*09ac*/ 	.word	0x000000ff
        /*09b0*/ 	.word	0x00000000
        /*09b4*/ 	.short	0x0101
        /*09b6*/ 	.byte	0x04
	.zero		1


	//   ....[139]....
        /*09b8*/ 	.word	0x00007f30
        /*09bc*/ 	.word	0x00000003
        /*09c0*/ 	.word	0x000001c0
        /*09c4*/ 	.short	0x010a
        /*09c6*/ 	.byte	0xff
	.zero		1


	//   ....[140]....
        /*09c8*/ 	.word	0x00007f90
        /*09cc*/ 	.word	0x00000002
        /*09d0*/ 	.word	0x00000088
        /*09d4*/ 	.short	0x010a
        /*09d6*/ 	.byte	0xff
	.zero		1


	//   ....[141]....
        /*09d8*/ 	.word	0x00007ff0
        /*09dc*/ 	.word	0x00000002
        /*09e0*/ 	.word	0x00000088
        /*09e4*/ 	.short	0x010a
        /*09e6*/ 	.byte	0xff
	.zero		1


	//   ....[142]....
        /*09e8*/ 	.word	0x00008040
        /*09ec*/ 	.word	0x00000002
        /*09f0*/ 	.word	0x00000150
        /*09f4*/ 	.short	0x010a
        /*09f6*/ 	.byte	0xff
	.zero		1


	//   ....[143]....
        /*09f8*/ 	.word	0x000080a0
        /*09fc*/ 	.word	0x00000000
        /*0a00*/ 	.word	0x00000000
        /*0a04*/ 	.short	0x010a
        /*0a06*/ 	.byte	0xff
	.zero		1


	//   ....[144]....
        /*0a08*/ 	.word	0x00008100
        /*0a0c*/ 	.word	0x00000000
        /*0a10*/ 	.word	0x00000000
        /*0a14*/ 	.short	0x010a
        /*0a16*/ 	.byte	0xff
	.zero		1


	//   ....[145]....
        /*0a18*/ 	.word	0x00008160
        /*0a1c*/ 	.word	0x00000000
        /*0a20*/ 	.word	0x00000000
        /*0a24*/ 	.short	0x010a
        /*0a26*/ 	.byte	0xff
	.zero		1


	//   ....[146]....
        /*0a28*/ 	.word	0x000081c0
        /*0a2c*/ 	.word	0x00000000
        /*0a30*/ 	.word	0x00000000
        /*0a34*/ 	.short	0x010a
        /*0a36*/ 	.byte	0xff
	.zero		1


	//   ....[147]....
        /*0a38*/ 	.word	0x00008220
        /*0a3c*/ 	.word	0x00000000
        /*0a40*/ 	.word	0x00000000
        /*0a44*/ 	.short	0x010a
        /*0a46*/ 	.byte	0xff
	.zero		1


	//   ....[148]....
        /*0a48*/ 	.word	0x00008280
        /*0a4c*/ 	.word	0x00000000
        /*0a50*/ 	.word	0x00000000
        /*0a54*/ 	.short	0x010a
        /*0a56*/ 	.byte	0xff
	.zero		1


	//   ....[149]....
        /*0a58*/ 	.word	0x000082e0
        /*0a5c*/ 	.word	0x00000000
        /*0a60*/ 	.word	0x00000000
        /*0a64*/ 	.short	0x010a
        /*0a66*/ 	.byte	0xff
	.zero		1


	//   ....[150]....
        /*0a68*/ 	.word	0x00008340
        /*0a6c*/ 	.word	0x00000000
        /*0a70*/ 	.word	0x00000000
        /*0a74*/ 	.short	0x010a
        /*0a76*/ 	.byte	0xff
	.zero		1


	//   ....[151]....
        /*0a78*/ 	.word	0x000083a0
        /*0a7c*/ 	.word	0x00000000
        /*0a80*/ 	.word	0x00000000
        /*0a84*/ 	.short	0x010a
        /*0a86*/ 	.byte	0xff
	.zero		1


	//   ....[152]....
        /*0a88*/ 	.word	0x00008400
        /*0a8c*/ 	.word	0x00000000
        /*0a90*/ 	.word	0x00000000
        /*0a94*/ 	.short	0x010a
        /*0a96*/ 	.byte	0xff
	.zero		1


	//   ....[153]....
        /*0a98*/ 	.word	0x00008460
        /*0a9c*/ 	.word	0x00000000
        /*0aa0*/ 	.word	0x00000000
        /*0aa4*/ 	.short	0x010a
        /*0aa6*/ 	.byte	0xff
	.zero		1


	//   ....[154]....
        /*0aa8*/ 	.word	0x000084c0
        /*0aac*/ 	.word	0x00000000
        /*0ab0*/ 	.word	0x00000000
        /*0ab4*/ 	.short	0x010a
        /*0ab6*/ 	.byte	0xff
	.zero		1


	//   ....[155]....
        /*0ab8*/ 	.word	0x00008520
        /*0abc*/ 	.word	0x00000000
        /*0ac0*/ 	.word	0x00000000
        /*0ac4*/ 	.short	0x010a
        /*0ac6*/ 	.byte	0xff
	.zero		1


	//   ....[156]....
        /*0ac8*/ 	.word	0x00008580
        /*0acc*/ 	.word	0x00000000
        /*0ad0*/ 	.word	0x00000000
        /*0ad4*/ 	.short	0x010a
        /*0ad6*/ 	.byte	0xff
	.zero		1


	//   ....[157]....
        /*0ad8*/ 	.word	0x000085e0
        /*0adc*/ 	.word	0x00000000
        /*0ae0*/ 	.word	0x00000000
        /*0ae4*/ 	.short	0x010a
        /*0ae6*/ 	.byte	0xff
	.zero		1


	//   ....[158]....
        /*0ae8*/ 	.word	0x00008640
        /*0aec*/ 	.word	0x00000000
        /*0af0*/ 	.word	0x00000000
        /*0af4*/ 	.short	0x010a
        /*0af6*/ 	.byte	0xff
	.zero		1


	//   ....[159]....
        /*0af8*/ 	.word	0x00008690
        /*0afc*/ 	.word	0x00000000
        /*0b00*/ 	.word	0x000001b0
        /*0b04*/ 	.short	0x010a
        /*0b06*/ 	.byte	0xff
	.zero		1


	//   ....[160]....
        /*0b08*/ 	.word	0x000086f0
        /*0b0c*/ 	.word	0x00000000
        /*0b10*/ 	.word	0x00000160
        /*0b14*/ 	.short	0x010a
        /*0b16*/ 	.byte	0xff
	.zero		1


	//   ....[161]....
        /*0b18*/ 	.word	0x00008740
        /*0b1c*/ 	.word	0x00000000
        /*0b20*/ 	.word	0x00000150
        /*0b24*/ 	.short	0x010a
        /*0b26*/ 	.byte	0xff
	.zero		1


	//   ....[162]....
        /*0b28*/ 	.word	0x000087a0
        /*0b2c*/ 	.word	0x00000000
        /*0b30*/ 	.word	0x00000160
        /*0b34*/ 	.short	0x010a
        /*0b36*/ 	.byte	0xff
	.zero		1


	//   ....[163]....
        /*0b38*/ 	.word	0x00008800
        /*0b3c*/ 	.word	0x00000004
        /*0b40*/ 	.word	0x00000008
        /*0b44*/ 	.short	0x010a
        /*0b46*/ 	.byte	0xff
	.zero		1


	//   ....[164]....
        /*0b48*/ 	.word	0x000088e0
        /*0b4c*/ 	.word	0x00000002
        /*0b50*/ 	.word	0x00000008
        /*0b54*/ 	.short	0x010a
        /*0b56*/ 	.byte	0xff
	.zero		1


	//   ....[165]....
        /*0b58*/ 	.word	0x00008930
        /*0b5c*/ 	.word	0x00000000
        /*0b60*/ 	.word	0x00000150
        /*0b64*/ 	.short	0x010a
        /*0b66*/ 	.byte	0xff
	.zero		1


	//   ....[166]....
        /*0b68*/ 	.word	0x00008990
        /*0b6c*/ 	.word	0x00000000
        /*0b70*/ 	.word	0x00000190
        /*0b74*/ 	.short	0x010a
        /*0b76*/ 	.byte	0xff
	.zero		1


	//   ....[167]....
        /*0b78*/ 	.word	0x000089f0
        /*0b7c*/ 	.word	0x00000000
        /*0b80*/ 	.word	0x00000000
        /*0b84*/ 	.short	0x010a
        /*0b86*/ 	.byte	0xff
	.zero		1


	//   ....[168]....
        /*0b88*/ 	.word	0x00008a50
        /*0b8c*/ 	.word	0x00000000
        /*0b90*/ 	.word	0x00000000
        /*0b94*/ 	.short	0x010a
        /*0b96*/ 	.byte	0xff
	.zero		1


	//   ....[169]....
        /*0b98*/ 	.word	0x00008ab0
        /*0b9c*/ 	.word	0x00000000
        /*0ba0*/ 	.word	0x00000000
        /*0ba4*/ 	.short	0x010a
        /*0ba6*/ 	.byte	0xff
	.zero		1


	//   ....[170]....
        /*0ba8*/ 	.word	0x00008b10
        /*0bac*/ 	.word	0x00000000
        /*0bb0*/ 	.word	0x00000000
        /*0bb4*/ 	.short	0x010a
        /*0bb6*/ 	.byte	0xff
	.zero		1


	//   ....[171]....
        /*0bb8*/ 	.word	0x00008b70
        /*0bbc*/ 	.word	0x00000000
        /*0bc0*/ 	.word	0x000001d0
        /*0bc4*/ 	.short	0x010a
        /*0bc6*/ 	.byte	0xff
	.zero		1


	//   ....[172]....
        /*0bc8*/ 	.word	0x00008bc0
        /*0bcc*/ 	.word	0x00000000
        /*0bd0*/ 	.word	0x00000150
        /*0bd4*/ 	.short	0x010a
        /*0bd6*/ 	.byte	0xff
	.zero		1


	//   ....[173]....
        /*0bd8*/ 	.word	0x00008c20
        /*0bdc*/ 	.word	0x00000000
        /*0be0*/ 	.word	0x00000148
        /*0be4*/ 	.short	0x010a
        /*0be6*/ 	.byte	0xff
	.zero		1


	//   ....[174]....
        /*0be8*/ 	.word	0x00008c80
        /*0bec*/ 	.word	0x00000000
        /*0bf0*/ 	.word	0x00000128
        /*0bf4*/ 	.short	0x010a
        /*0bf6*/ 	.byte	0xff
	.zero		1


	//   ....[175]....
        /*0bf8*/ 	.word	0x00008ce0
        /*0bfc*/ 	.word	0x00000003
        /*0c00*/ 	.word	0x00000128
        /*0c04*/ 	.short	0x010a
        /*0c06*/ 	.byte	0xff
	.zero		1


	//   ....[176]....
        /*0c08*/ 	.word	0x00008d40
        /*0c0c*/ 	.word	0x00000000
        /*0c10*/ 	.word	0x00000000
        /*0c14*/ 	.short	0x010a
        /*0c16*/ 	.byte	0xff
	.zero		1


	//   ....[177]....
        /*0c18*/ 	.word	0x00008da0
        /*0c1c*/ 	.word	0x00000000
        /*0c20*/ 	.word	0x00000000
        /*0c24*/ 	.short	0x010a
        /*0c26*/ 	.byte	0xff
	.zero		1


	//   ....[178]....
        /*0c28*/ 	.word	0x00008df0
        /*0c2c*/ 	.word	0x00000000
        /*0c30*/ 	.word	0x00000150
        /*0c34*/ 	.short	0x010a
        /*0c36*/ 	.byte	0xff
	.zero		1


	//   ....[179]....
        /*0c38*/ 	.word	0x00008e40
        /*0c3c*/ 	.word	0x00000000
        /*0c40*/ 	.word	0x00000110
        /*0c44*/ 	.short	0x010a
        /*0c46*/ 	.byte	0xff
	.zero		1


	//   ....[180]....
        /*0c48*/ 	.word	0x00008e90
        /*0c4c*/ 	.word	0x0000004c
        /*0c50*/ 	.word	0x00000170
        /*0c54*/ 	.short	0x010a
        /*0c56*/ 	.byte	0xff
	.zero		1


	//   ....[181]....
        /*0c58*/ 	.word	0x00008ee0
        /*0c5c*/ 	.word	0x00000002
        /*0c60*/ 	.word	0x00000110
        /*0c64*/ 	.short	0x010a
        /*0c66*/ 	.byte	0xff
	.zero		1


	//----- nvinfo : EIATTR_NUM_MBARRIERS
	.align		4
.L_47:
        /*0c68*/ 	.byte	0x03, 0x38
        /*0c6a*/ 	.short	0x003b


	//----- nvinfo : EIATTR_EXIT_INSTR_OFFSETS
	.align		4
        /*0c6c*/ 	.byte	0x04, 0x1c
        /*0c6e*/ 	.short	(.L_49 - .L_48)


	//   ....[0]....
.L_48:
        /*0c70*/ 	.word	0x00003140


	//   ....[1]....
        /*0c74*/ 	.word	0x00003640


	//   ....[2]....
        /*0c78*/ 	.word	0x000036a0


	//   ....[3]....
        /*0c7c*/ 	.word	0x00004a20


	//   ....[4]....
        /*0c80*/ 	.word	0x000059d0


	//   ....[5]....
        /*0c84*/ 	.word	0x00005a10


	//   ....[6]....
        /*0c88*/ 	.word	0x00007e00


	//   ....[7]....
        /*0c8c*/ 	.word	0x00007e80


	//   ....[8]....
        /*0c90*/ 	.word	0x00007eb0


	//   ....[9]....
        /*0c94*/ 	.word	0x00007f20


	//----- nvinfo : EIATTR_MAX_THREADS
	.align		4
.L_49:
        /*0c98*/ 	.byte	0x04, 0x05
        /*0c9a*/ 	.short	(.L_51 - .L_50)
.L_50:
        /*0c9c*/ 	.word	0x00000100
        /*0ca0*/ 	.word	0x00000001
        /*0ca4*/ 	.word	0x00000001


	//----- nvinfo : EIATTR_CRS_STACK_SIZE
	.align		4
.L_51:
        /*0ca8*/ 	.byte	0x04, 0x1e
        /*0caa*/ 	.short	(.L_53 - .L_52)
.L_52:
        /*0cac*/ 	.word	0x00000000


	//----- nvinfo : EIATTR_CBANK_PARAM_SIZE
	.align		4
.L_53:
        /*0cb0*/ 	.byte	0x03, 0x19
        /*0cb2*/ 	.short	0x0800


	//----- nvinfo : EIATTR_PARAM_CBANK
	.align		4
        /*0cb4*/ 	.byte	0x04, 0x0a
        /*0cb6*/ 	.short	(.L_55 - .L_54)
	.align		4
.L_54:
        /*0cb8*/ 	.word	index@(.nv.constant0._ZN7cutlass13device_kernelINS_4gemm6kernel13GemmUniversalIN4cute5tupleIJiiiiEEENS1_10collective13CollectiveMmaINS1_35MainloopSm100TmaUmmaWarpSpecializedILi17ELi2ELi4ENS5_IJNS4_1CILi2EEENSA_ILi1EEESC_EEEEENS5_IJNSA_ILi128EEENSA_ILi64EEESG_EEENS_6half_tENS5_IJlSC_lEEESI_SJ_NS4_8TiledMMAINS4_8MMA_AtomIJNS4_26SM100_MMA_F16BF16_2x1SM_SSISI_SI_fLi128ELi64ELNS4_4UMMA5MajorE0ELSO_0ELNSN_7ScaleInE0ELSP_0EEEEEENS4_6LayoutINS5_IJSC_SC_SC_EEENS5_IJNSA_ILi0EEESU_SU_EEEEENS5_IJNS4_10UnderscoreESX_SX_EEEEENS4_18SM100_TMA_2SM_LOADENS4_14ComposedLayoutINS4_7SwizzleILi3ELi4ELi3EEENS4_18smem_ptr_flag_bitsILi16EEENSS_INS5_IJNSA_ILi8EEESG_EEENS5_IJSG_SC_EEEEEEEvNS4_8identityES10_S1A_vS1B_EENS_8epilogue10collective18CollectiveEpilogueINS1D_23Sm100TmaWarpSpecializedILi3ELi2ELi16ELb1ELb0EEEJNS5_IJSG_SG_SG_EEENS5_IJNSS_ISG_SC_EENSS_INS5_IJNSA_ILi16EEESB_EEENS5_IJSC_NSA_ILi32EEEEEEEEEEESI_SJ_SI_SJ_NS1D_6fusion15FusionCallbacksIS1H_NS1Q_17LinearCombinationISI_fSI_fLNS_15FloatRoundStyleE2EEES1I_S1P_JEEENS4_5SM1004TMEM4LOAD26SM100_TMEM_LOAD_32dp32b16xENS4_13SM90_TMA_LOADENS11_INS12_ILi1ELi4ELi3EEES15_NSS_INS5_IJS16_S1K_EEENS5_IJS1K_SC_EEEEEEENS4_39AutoVectorizingCopyWithAssumedAlignmentILi128EEENS4_14SM90_TMA_STOREES25_S27_S27_EEEvvEEEEvNT_6ParamsE)
        /*0cbc*/ 	.short	0x0380
        /*0cbe*/ 	.short	0x0800


	//----- nvinfo : EIATTR_SW_WAR
	.align		4
.L_55:
        /*0cc0*/ 	.byte	0x04, 0x36
        /*0cc2*/ 	.short	(.L_57 - .L_56)
.L_56:
        /*0cc4*/ 	.word	0x00000008
.L_57:


//--------------------- .nv.callgraph             --------------------------
	.section	.nv.callgraph,"",@"SHT_CUDA_CALLGRAPH"
	.align	4
	.sectionentsize	8
	.align		4
        /*0000*/ 	.word	0x00000000
	.align		4
        /*0004*/ 	.word	0xffffffff
	.align		4
        /*0008*/ 	.word	index@(_ZN7cutlass13device_kernelINS_4gemm6kernel13GemmUniversalIN4cute5tupleIJiiiiEEENS1_10collective13CollectiveMmaINS1_35MainloopSm100TmaUmmaWarpSpecializedILi17ELi2ELi4ENS5_IJNS4_1CILi2EEENSA_ILi1EEESC_EEEEENS5_IJNSA_ILi128EEENSA_ILi64EEESG_EEENS_6half_tENS5_IJlSC_lEEESI_SJ_NS4_8TiledMMAINS4_8MMA_AtomIJNS4_26SM100_MMA_F16BF16_2x1SM_SSISI_SI_fLi128ELi64ELNS4_4UMMA5MajorE0ELSO_0ELNSN_7ScaleInE0ELSP_0EEEEEENS4_6LayoutINS5_IJSC_SC_SC_EEENS5_IJNSA_ILi0EEESU_SU_EEEEENS5_IJNS4_10UnderscoreESX_SX_EEEEENS4_18SM100_TMA_2SM_LOADENS4_14ComposedLayoutINS4_7SwizzleILi3ELi4ELi3EEENS4_18smem_ptr_flag_bitsILi16EEENSS_INS5_IJNSA_ILi8EEESG_EEENS5_IJSG_SC_EEEEEEEvNS4_8identityES10_S1A_vS1B_EENS_8epilogue10collective18CollectiveEpilogueINS1D_23Sm100TmaWarpSpecializedILi3ELi2ELi16ELb1ELb0EEEJNS5_IJSG_SG_SG_EEENS5_IJNSS_ISG_SC_EENSS_INS5_IJNSA_ILi16EEESB_EEENS5_IJSC_NSA_ILi32EEEEEEEEEEESI_SJ_SI_SJ_NS1D_6fusion15FusionCallbacksIS1H_NS1Q_17LinearCombinationISI_fSI_fLNS_15FloatRoundStyleE2EEES1I_S1P_JEEENS4_5SM1004TMEM4LOAD26SM100_TMEM_LOAD_32dp32b16xENS4_13SM90_TMA_LOADENS11_INS12_ILi1ELi4ELi3EEES15_NSS_INS5_IJS16_S1K_EEENS5_IJS1K_SC_EEEEEEENS4_39AutoVectorizingCopyWithAssumedAlignmentILi128EEENS4_14SM90_TMA_STOREES25_S27_S27_EEEvvEEEEvNT_6ParamsE)
	.align		4
        /*000c*/ 	.word	index@(__assertfail)
	.align		4
        /*0010*/ 	.word	0x00000000
	.align		4
        /*0014*/ 	.word	0xfffffffe
	.align		4
        /*0018*/ 	.word	0x00000000
	.align		4
        /*001c*/ 	.word	0xfffffffd
	.align		4
        /*0020*/ 	.word	0x00000000
	.align		4
        /*0024*/ 	.word	0xfffffffc


//--------------------- .nv.constant4             --------------------------
	.section	.nv.constant4,"a",@progbits
	.align	8
	.align		8
.nv.constant4:
        /*0000*/ 	.dword	__assertfail
	.align		8
        /*0008*/ 	.dword	__unnamed_1
	.align		8
        /*0010*/ 	.dword	__unnamed_2
	.align		8
        /*0018*/ 	.dword	_ZN39_INTERNAL_9f83e5ac_4_k_cu_f14c6942_67104cuda3std3__45__cpo5beginE
	.align		8
        /*0020*/ 	.dword	_ZN39_INTERNAL_9f83e5ac_4_k_cu_f14c6942_67104cuda3std3__45__cpo3endE
	.align		8
        /*0028*/ 	.dword	_ZN39_INTERNAL_9f83e5ac_4_k_cu_f14c6942_67104cuda3std3__45__cpo6cbeginE
	.align		8
        /*0030*/ 	.dword	_ZN39_INTERNAL_9f83e5ac_4_k_cu_f14c6942_67104cuda3std3__45__cpo4cendE
	.align		8
        /*0038*/ 	.dword	_ZN39_INTERNAL_9f83e5ac_4_k_cu_f14c6942_67104cuda3std3__441_GLOBAL__N__9f83e5ac_4_k_cu_f14c6942_67106ignoreE
	.align		8
        /*0040*/ 	.dword	_ZN39_INTERNAL_9f83e5ac_4_k_cu_f14c6942_67104cuda3std3__419piecewise_constructE
	.align		8
        /*0048*/ 	.dword	_ZN39_INTERNAL_9f83e5ac_4_k_cu_f14c6942_67104cuda3std3__48in_placeE
	.align		8
        /*0050*/ 	.dword	_ZN39_INTERNAL_9f83e5ac_4_k_cu_f14c6942_67104cuda3std6ranges3__45__cpo4swapE
	.align		8
        /*0058*/ 	.dword	_ZN39_INTERNAL_9f83e5ac_4_k_cu_f14c6942_67104cuda3std6ranges3__45__cpo9iter_moveE
	.align		8
        /*0060*/ 	.dword	_ZN39_INTERNAL_9f83e5ac_4_k_cu_f14c6942_67104cute7productE
	.align		8
        /*0068*/ 	.dword	_ZN39_INTERNAL_9f83e5ac_4_k_cu_f14c6942_67104cute1_E
	.align		8
        /*0070*/ 	.dword	$str$25
	.align		8
        /*0078*/ 	.dword	$str$26
	.align		8
        /*0080*/ 	.dword	$str$27
	.align		8
        /*0088*/ 	.dword	$str$28


//--------------------- .text._ZN7cutlass13device_kernelINS_4gemm6kernel13GemmUniversalIN4cute5tupleIJiiiiEEENS1_10collective13CollectiveMmaINS1_35MainloopSm100TmaUmmaWarpSpecializedILi17ELi2ELi4ENS5_IJNS4_1CILi2EEENSA_ILi1EEESC_EEEEENS5_IJNSA_ILi128EEENSA_ILi64EEESG_EEENS_6half_tENS5_IJlSC_lEEESI_SJ_NS4_8TiledMMAINS4_8MMA_AtomIJNS4_26SM100_MMA_F16BF16_2x1SM_SSISI_SI_fLi128ELi64ELNS4_4UMMA5MajorE0ELSO_0ELNSN_7ScaleInE0ELSP_0EEEEEENS4_6LayoutINS5_IJSC_SC_SC_EEENS5_IJNSA_ILi0EEESU_SU_EEEEENS5_IJNS4_10UnderscoreESX_SX_EEEEENS4_18SM100_TMA_2SM_LOADENS4_14ComposedLayoutINS4_7SwizzleILi3ELi4ELi3EEENS4_18smem_ptr_flag_bitsILi16EEENSS_INS5_IJNSA_ILi8EEESG_EEENS5_IJSG_SC_EEEEEEEvNS4_8identityES10_S1A_vS1B_EENS_8epilogue10collective18CollectiveEpilogueINS1D_23Sm100TmaWarpSpecializedILi3ELi2ELi16ELb1ELb0EEEJNS5_IJSG_SG_SG_EEENS5_IJNSS_ISG_SC_EENSS_INS5_IJNSA_ILi16EEESB_EEENS5_IJSC_NSA_ILi32EEEEEEEEEEESI_SJ_SI_SJ_NS1D_6fusion15FusionCallbacksIS1H_NS1Q_17LinearCombinationISI_fSI_fLNS_15FloatRoundStyleE2EEES1I_S1P_JEEENS4_5SM1004TMEM4LOAD26SM100_TMEM_LOAD_32dp32b16xENS4_13SM90_TMA_LOADENS11_INS12_ILi1ELi4ELi3EEES15_NSS_INS5_IJS16_S1K_EEENS5_IJS1K_SC_EEEEEEENS4_39AutoVectorizingCopyWithAssumedAlignmentILi128EEENS4_14SM90_TMA_STOREES25_S27_S27_EEEvvEEEEvNT_6ParamsE --------------------------
	.section	.text._ZN7cutlass13device_kernelINS_4gemm6kernel13GemmUniversalIN4cute5tupleIJiiiiEEENS1_10collective13CollectiveMmaINS1_35MainloopSm100TmaUmmaWarpSpecializedILi17ELi2ELi4ENS5_IJNS4_1CILi2EEENSA_ILi1EEESC_EEEEENS5_IJNSA_ILi128EEENSA_ILi64EEESG_EEENS_6half_tENS5_IJlSC_lEEESI_SJ_NS4_8TiledMMAINS4_8MMA_AtomIJNS4_26SM100_MMA_F16BF16_2x1SM_SSISI_SI_fLi128ELi64ELNS4_4UMMA5MajorE0ELSO_0ELNSN_7ScaleInE0ELSP_0EEEEEENS4_6LayoutINS5_IJSC_SC_SC_EEENS5_IJNSA_ILi0EEESU_SU_EEEEENS5_IJNS4_10UnderscoreESX_SX_EEEEENS4_18SM100_TMA_2SM_LOADENS4_14ComposedLayoutINS4_7SwizzleILi3ELi4ELi3EEENS4_18smem_ptr_flag_bitsILi16EEENSS_INS5_IJNSA_ILi8EEESG_EEENS5_IJSG_SC_EEEEEEEvNS4_8identityES10_S1A_vS1B_EENS_8epilogue10collective18CollectiveEpilogueINS1D_23Sm100TmaWarpSpecializedILi3ELi2ELi16ELb1ELb0EEEJNS5_IJSG_SG_SG_EEENS5_IJNSS_ISG_SC_EENSS_INS5_IJNSA_ILi16EEESB_EEENS5_IJSC_NSA_ILi32EEEEEEEEEEESI_SJ_SI_SJ_NS1D_6fusion15FusionCallbacksIS1H_NS1Q_17LinearCombinationISI_fSI_fLNS_15FloatRoundStyleE2EEES1I_S1P_JEEENS4_5SM1004TMEM4LOAD26SM100_TMEM_LOAD_32dp32b16xENS4_13SM90_TMA_LOADENS11_INS12_ILi1ELi4ELi3EEES15_NSS_INS5_IJS16_S1K_EEENS5_IJS1K_SC_EEEEEEENS4_39AutoVectorizingCopyWithAssumedAlignmentILi128EEENS4_14SM90_TMA_STOREES25_S27_S27_EEEvvEEEEvNT_6ParamsE,"ax",@progbits
	.align	128
.text._ZN7cutlass13device_kernelINS_4gemm6kernel13GemmUniversalIN4cute5tupleIJiiiiEEENS1_10collective13CollectiveMmaINS1_35MainloopSm100TmaUmmaWarpSpecializedILi17ELi2ELi4ENS5_IJNS4_1CILi2EEENSA_ILi1EEESC_EEEEENS5_IJNSA_ILi128EEENSA_ILi64EEESG_EEENS_6half_tENS5_IJlSC_lEEESI_SJ_NS4_8TiledMMAINS4_8MMA_AtomIJNS4_26SM100_MMA_F16BF16_2x1SM_SSISI_SI_fLi128ELi64ELNS4_4UMMA5MajorE0ELSO_0ELNSN_7ScaleInE0ELSP_0EEEEEENS4_6LayoutINS5_IJSC_SC_SC_EEENS5_IJNSA_ILi0EEESU_SU_EEEEENS5_IJNS4_10UnderscoreESX_SX_EEEEENS4_18SM100_TMA_2SM_LOADENS4_14ComposedLayoutINS4_7SwizzleILi3ELi4ELi3EEENS4_18smem_ptr_flag_bitsILi16EEENSS_INS5_IJNSA_ILi8EEESG_EEENS5_IJSG_SC_EEEEEEEvNS4_8identityES10_S1A_vS1B_EENS_8epilogue10collective18CollectiveEpilogueINS1D_23Sm100TmaWarpSpecializedILi3ELi2ELi16ELb1ELb0EEEJNS5_IJSG_SG_SG_EEENS5_IJNSS_ISG_SC_EENSS_INS5_IJNSA_ILi16EEESB_EEENS5_IJSC_NSA_ILi32EEEEEEEEEEESI_SJ_SI_SJ_NS1D_6fusion15FusionCallbacksIS1H_NS1Q_17LinearCombinationISI_fSI_fLNS_15FloatRoundStyleE2EEES1I_S1P_JEEENS4_5SM1004TMEM4LOAD26SM100_TMEM_LOAD_32dp32b16xENS4_13SM90_TMA_LOADENS11_INS12_ILi1ELi4ELi3EEES15_NSS_INS5_IJS16_S1K_EEENS5_IJS1K_SC_EEEEEEENS4_39AutoVectorizingCopyWithAssumedAlignmentILi128EEENS4_14SM90_TMA_STOREES25_S27_S27_EEEvvEEEEvNT_6ParamsE:
        .type           _ZN7cutlass13device_kernelINS_4gemm6kernel13GemmUniversalIN4cute5tupleIJiiiiEEENS1_10collective13CollectiveMmaINS1_35MainloopSm100TmaUmmaWarpSpecializedILi17ELi2ELi4ENS5_IJNS4_1CILi2EEENSA_ILi1EEESC_EEEEENS5_IJNSA_ILi128EEENSA_ILi64EEESG_EEENS_6half_tENS5_IJlSC_lEEESI_SJ_NS4_8TiledMMAINS4_8MMA_AtomIJNS4_26SM100_MMA_F16BF16_2x1SM_SSISI_SI_fLi128ELi64ELNS4_4UMMA5MajorE0ELSO_0ELNSN_7ScaleInE0ELSP_0EEEEEENS4_6LayoutINS5_IJSC_SC_SC_EEENS5_IJNSA_ILi0EEESU_SU_EEEEENS5_IJNS4_10UnderscoreESX_SX_EEEEENS4_18SM100_TMA_2SM_LOADENS4_14ComposedLayoutINS4_7SwizzleILi3ELi4ELi3EEENS4_18smem_ptr_flag_bitsILi16EEENSS_INS5_IJNSA_ILi8EEESG_EEENS5_IJSG_SC_EEEEEEEvNS4_8identityES10_S1A_vS1B_EENS_8epilogue10collective18CollectiveEpilogueINS1D_23Sm100TmaWarpSpecializedILi3ELi2ELi16ELb1ELb0EEEJNS5_IJSG_SG_SG_EEENS5_IJNSS_ISG_SC_EENSS_INS5_IJNSA_ILi16EEESB_EEENS5_IJSC_NSA_ILi32EEEEEEEEEEESI_SJ_SI_SJ_NS1D_6fusion15FusionCallbacksIS1H_NS1Q_17LinearCombinationISI_fSI_fLNS_15FloatRoundStyleE2EEES1I_S1P_JEEENS4_5SM1004TMEM4LOAD26SM100_TMEM_LOAD_32dp32b16xENS4_13SM90_TMA_LOADENS11_INS12_ILi1ELi4ELi3EEES15_NSS_INS5_IJS16_S1K_EEENS5_IJS1K_SC_EEEEEEENS4_39AutoVectorizingCopyWithAssumedAlignmentILi128EEENS4_14SM90_TMA_STOREES25_S27_S27_EEEvvEEEEvNT_6ParamsE,@function
        .size           _ZN7cutlass13device_kernelINS_4gemm6kernel13GemmUniversalIN4cute5tupleIJiiiiEEENS1_10collective13CollectiveMmaINS1_35MainloopSm100TmaUmmaWarpSpecializedILi17ELi2ELi4ENS5_IJNS4_1CILi2EEENSA_ILi1EEESC_EEEEENS5_IJNSA_ILi128EEENSA_ILi64EEESG_EEENS_6half_tENS5_IJlSC_lEEESI_SJ_NS4_8TiledMMAINS4_8MMA_AtomIJNS4_26SM100_MMA_F16BF16_2x1SM_SSISI_SI_fLi128ELi64ELNS4_4UMMA5MajorE0ELSO_0ELNSN_7ScaleInE0ELSP_0EEEEEENS4_6LayoutINS5_IJSC_SC_SC_EEENS5_IJNSA_ILi0EEESU_SU_EEEEENS5_IJNS4_10UnderscoreESX_SX_EEEEENS4_18SM100_TMA_2SM_LOADENS4_14ComposedLayoutINS4_7SwizzleILi3ELi4ELi3EEENS4_18smem_ptr_flag_bitsILi16EEENSS_INS5_IJNSA_ILi8EEESG_EEENS5_IJSG_SC_EEEEEEEvNS4_8identityES10_S1A_vS1B_EENS_8epilogue10collective18CollectiveEpilogueINS1D_23Sm100TmaWarpSpecializedILi3ELi2ELi16ELb1ELb0EEEJNS5_IJSG_SG_SG_EEENS5_IJNSS_ISG_SC_EENSS_INS5_IJNSA_ILi16EEESB_EEENS5_IJSC_NSA_ILi32EEEEEEEEEEESI_SJ_SI_SJ_NS1D_6fusion15FusionCallbacksIS1H_NS1Q_17LinearCombinationISI_fSI_fLNS_15FloatRoundStyleE2EEES1I_S1P_JEEENS4_5SM1004TMEM4LOAD26SM100_TMEM_LOAD_32dp32b16xENS4_13SM90_TMA_LOADENS11_INS12_ILi1ELi4ELi3EEES15_NSS_INS5_IJS16_S1K_EEENS5_IJS1K_SC_EEEEEEENS4_39AutoVectorizingCopyWithAssumedAlignmentILi128EEENS4_14SM90_TMA_STOREES25_S27_S27_EEEvvEEEEvNT_6ParamsE,(.L_x_215 - _ZN7cutlass13device_kernelINS_4gemm6kernel13GemmUniversalIN4cute5tupleIJiiiiEEENS1_10collective13CollectiveMmaINS1_35MainloopSm100TmaUmmaWarpSpecializedILi17ELi2ELi4ENS5_IJNS4_1CILi2EEENSA_ILi1EEESC_EEEEENS5_IJNSA_ILi128EEENSA_ILi64EEESG_EEENS_6half_tENS5_IJlSC_lEEESI_SJ_NS4_8TiledMMAINS4_8MMA_AtomIJNS4_26SM100_MMA_F16BF16_2x1SM_SSISI_SI_fLi128ELi64ELNS4_4UMMA5MajorE0ELSO_0ELNSN_7ScaleInE0ELSP_0EEEEEENS4_6LayoutINS5_IJSC_SC_SC_EEENS5_IJNSA_ILi0EEESU_SU_EEEEENS5_IJNS4_10UnderscoreESX_SX_EEEEENS4_18SM100_TMA_2SM_LOADENS4_14ComposedLayoutINS4_7SwizzleILi3ELi4ELi3EEENS4_18smem_ptr_flag_bitsILi16EEENSS_INS5_IJNSA_ILi8EEESG_EEENS5_IJSG_SC_EEEEEEEvNS4_8identityES10_S1A_vS1B_EENS_8epilogue10collective18CollectiveEpilogueINS1D_23Sm100TmaWarpSpecializedILi3ELi2ELi16ELb1ELb0EEEJNS5_IJSG_SG_SG_EEENS5_IJNSS_ISG_SC_EENSS_INS5_IJNSA_ILi16EEESB_EEENS5_IJSC_NSA_ILi32EEEEEEEEEEESI_SJ_SI_SJ_NS1D_6fusion15FusionCallbacksIS1H_NS1Q_17LinearCombinationISI_fSI_fLNS_15FloatRoundStyleE2EEES1I_S1P_JEEENS4_5SM1004TMEM4LOAD26SM100_TMEM_LOAD_32dp32b16xENS4_13SM90_TMA_LOADENS11_INS12_ILi1ELi4ELi3EEES15_NSS_INS5_IJS16_S1K_EEENS5_IJS1K_SC_EEEEEEENS4_39AutoVectorizingCopyWithAssumedAlignmentILi128EEENS4_14SM90_TMA_STOREES25_S27_S27_EEEvvEEEEvNT_6ParamsE)
        .other          _ZN7cutlass13device_kernelINS_4gemm6kernel13GemmUniversalIN4cute5tupleIJiiiiEEENS1_10collective13CollectiveMmaINS1_35MainloopSm100TmaUmmaWarpSpecializedILi17ELi2ELi4ENS5_IJNS4_1CILi2EEENSA_ILi1EEESC_EEEEENS5_IJNSA_ILi128EEENSA_ILi64EEESG_EEENS_6half_tENS5_IJlSC_lEEESI_SJ_NS4_8TiledMMAINS4_8MMA_AtomIJNS4_26SM100_MMA_F16BF16_2x1SM_SSISI_SI_fLi128ELi64ELNS4_4UMMA5MajorE0ELSO_0ELNSN_7ScaleInE0ELSP_0EEEEEENS4_6LayoutINS5_IJSC_SC_SC_EEENS5_IJNSA_ILi0EEESU_SU_EEEEENS5_IJNS4_10UnderscoreESX_SX_EEEEENS4_18SM100_TMA_2SM_LOADENS4_14ComposedLayoutINS4_7SwizzleILi3ELi4ELi3EEENS4_18smem_ptr_flag_bitsILi16EEENSS_INS5_IJNSA_ILi8EEESG_EEENS5_IJSG_SC_EEEEEEEvNS4_8identityES10_S1A_vS1B_EENS_8epilogue10collective18CollectiveEpilogueINS1D_23Sm100TmaWarpSpecializedILi3ELi2ELi16ELb1ELb0EEEJNS5_IJSG_SG_SG_EEENS5_IJNSS_ISG_SC_EENSS_INS5_IJNSA_ILi16EEESB_EEENS5_IJSC_NSA_ILi32EEEEEEEEEEESI_SJ_SI_SJ_NS1D_6fusion15FusionCallbacksIS1H_NS1Q_17LinearCombinationISI_fSI_fLNS_15FloatRoundStyleE2EEES1I_S1P_JEEENS4_5SM1004TMEM4LOAD26SM100_TMEM_LOAD_32dp32b16xENS4_13SM90_TMA_LOADENS11_INS12_ILi1ELi4ELi3EEES15_NSS_INS5_IJS16_S1K_EEENS5_IJS1K_SC_EEEEEEENS4_39AutoVectorizingCopyWithAssumedAlignmentILi128EEENS4_14SM90_TMA_STOREES25_S27_S27_EEEvvEEEEvNT_6ParamsE,@"STO_CUDA_ENTRY STV_DEFAULT"
_ZN7cutlass13device_kernelINS_4gemm6kernel13GemmUniversalIN4cute5tupleIJiiiiEEENS1_10collective13CollectiveMmaINS1_35MainloopSm100TmaUmmaWarpSpecializedILi17ELi2ELi4ENS5_IJNS4_1CILi2EEENSA_ILi1EEESC_EEEEENS5_IJNSA_ILi128EEENSA_ILi64EEESG_EEENS_6half_tENS5_IJlSC_lEEESI_SJ_NS4_8TiledMMAINS4_8MMA_AtomIJNS4_26SM100_MMA_F16BF16_2x1SM_SSISI_SI_fLi128ELi64ELNS4_4UMMA5MajorE0ELSO_0ELNSN_7ScaleInE0ELSP_0EEEEEENS4_6LayoutINS5_IJSC_SC_SC_EEENS5_IJNSA_ILi0EEESU_SU_EEEEENS5_IJNS4_10UnderscoreESX_SX_EEEEENS4_18SM100_TMA_2SM_LOADENS4_14ComposedLayoutINS4_7SwizzleILi3ELi4ELi3EEENS4_18smem_ptr_flag_bitsILi16EEENSS_INS5_IJNSA_ILi8EEESG_EEENS5_IJSG_SC_EEEEEEEvNS4_8identityES10_S1A_vS1B_EENS_8epilogue10collective18CollectiveEpilogueINS1D_23Sm100TmaWarpSpecializedILi3ELi2ELi16ELb1ELb0EEEJNS5_IJSG_SG_SG_EEENS5_IJNSS_ISG_SC_EENSS_INS5_IJNSA_ILi16EEESB_EEENS5_IJSC_NSA_ILi32EEEEEEEEEEESI_SJ_SI_SJ_NS1D_6fusion15FusionCallbacksIS1H_NS1Q_17LinearCombinationISI_fSI_fLNS_15FloatRoundStyleE2EEES1I_S1P_JEEENS4_5SM1004TMEM4LOAD26SM100_TMEM_LOAD_32dp32b16xENS4_13SM90_TMA_LOADENS11_INS12_ILi1ELi4ELi3EEES15_NSS_INS5_IJS16_S1K_EEENS5_IJS1K_SC_EEEEEEENS4_39AutoVectorizingCopyWithAssumedAlignmentILi128EEENS4_14SM90_TMA_STOREES25_S27_S27_EEEvvEEEEvNT_6ParamsE:
[----:B------:R-:W1:Y:S01]  /*0000*/  LDC R1, c[0x0][0x37c] ;  /* 0x0000df00ff017b82 */ /* 0x000e620000000800 */
[----:B------:R-:W2:Y:S01]  /*0010*/  S2R R74, SR_TID.X ;  /* 0x00000000004a7919 */ /* 0x000ea20000002100 */
[----:B------:R-:W3:Y:S06]  /*0020*/  LDCU.64 UR6, c[0x0][0x890] ;  /* 0x00011200ff0677ac */ /* 0x000eec0008000a00 */
[----:B------:R-:W4:Y:S01]  /*0030*/  S2UR UR37, SR_CgaCtaId ;  /* 0x00000000002579c3 */ /* 0x000f220000008800 */
[----:B------:R-:W-:Y:S02]  /*0040*/  PRMT R59, RZ, 0x7610, R59 ;  /* 0x00007610ff3b7816 */ /* 0x000fe4000000003b */
[----:B------:R-:W-:Y:S01]  /*0050*/  ELECT P1, URZ, PT ;  /* 0x0000000000ff782f */ /* 0x000fe20003820000 */
[----:B------:R-:W1:Y:S01]  /*0060*/  LDCU.64 UR46, c[0x0][0x358] ;  /* 0x00006b00ff2e77ac */ /* 0x000e620008000a00 */
[----:B---3--:R-:W-:-:S04]  /*0070*/  UISETP.NE.U32.AND UP0, UPT, UR6, URZ, UPT ;  /* 0x000000ff0600728c */ /* 0x008fc8000bf05070 */
[----:B------:R-:W-:Y:S02]  /*0080*/  UISETP.NE.AND.EX UP0, UPT, UR7, URZ, UPT, UP0 ;  /* 0x000000ff0700728c */ /* 0x000fe4000bf05300 */
[----:B----4-:R-:W-:Y:S02]  /*0090*/  ULOP3.LUT UR5, UR37, 0x1, URZ, 0xc0, !UPT ;  /* 0x0000000125057892 */ /* 0x010fe4000f8ec0ff */
[----:B------:R-:W-:Y:S01]  /*00a0*/  ULOP3.LUT UR4, UR37, 0x1, URZ, 0x3c, !UPT ;  /* 0x0000000125047892 */ /* 0x000fe2000f8e3cff */
[----:B--2---:R-:W-:-:S05]  /*00b0*/  SHF.R.U32.HI R70, RZ, 0x5, R74 ;  /* 0x00000005ff467819 */ /* 0x004fca000001164a */
[----:B------:R-:W2:Y:S02]  /*00c0*/  SHFL.IDX PT, R0, R70, RZ, 0x1f ;  /* 0x00001fff46007589 */ /* 0x000ea400000e0000 */
[----:B--2---:R-:W-:Y:S01]  /*00d0*/  R2UR UR10, R0 ;  /* 0x00000000000a72ca */ /* 0x004fe200000e0000 */
[----:B-1----:R-:W-:-:S14]  /*00e0*/  BRA.U UP0, `(.L_x_0) ;  /* 0x00000001002c7547 */ /* 0x002fdc000b800000 */
[----:B------:R-:W1:Y:S02]  /*00f0*/  LDCU.64 UR8, c[0x0][0x888] ;  /* 0x00011100ff0877ac */ /* 0x000e640008000a00 */
[----:B-1----:R-:W-:-:S04]  /*0100*/  UISETP.NE.U32.AND UP0, UPT, UR8, URZ, UPT ;  /* 0x000000ff0800728c */ /* 0x002fc8000bf05070 */
[----:B------:R-:W-:-:S09]  /*0110*/  UISETP.NE.AND.EX UP0, UPT, UR9, URZ, UPT, UP0 ;  /* 0x000000ff0900728c */ /* 0x000fd2000bf05300 */
[----:B------:R-:W-:Y:S05]  /*0120*/  BRA.U !UP0, `(.L_x_1) ;  /* 0x0000000108107547 */ /* 0x000fea000b800000 */
[----:B------:R-:W1:Y:S02]  /*0130*/  LDC.64 R2, c[0x0][0x888] ;  /* 0x00022200ff027b82 */ /* 0x000e640000000a00 */
[----:B-1----:R1:W5:Y:S01]  /*0140*/  LDG.E R35, desc[UR46][R2.64] ;  /* 0x0000002e02237981 */ /* 0x002362000c1e1900 */
[----:B------:R-:W-:Y:S01]  /*0150*/  HFMA2 R59, -RZ, RZ, 0, 5.9604644775390625e-08 ;  /* 0x00000001ff3b7431 */ /* 0x000fe200000001ff */
[----:B------:R-:W-:Y:S05]  /*0160*/  BRA `(.L_x_0) ;  /* 0x00000000000c7947 */ /* 0x000fea0003800000 */
.L_x_1:
[----:B------:R-:W1:Y:S01]  /*0170*/  LDCU UR8, c[0x0][0x880] ;  /* 0x00011000ff0877ac */ /* 0x000e620008000800 */
[----:B------:R-:W-:Y:S01]  /*0180*/  HFMA2 R59, -RZ, RZ, 0, 5.9604644775390625e-08 ;  /* 0x00000001ff3b7431 */ /* 0x000fe200000001ff */
[----:B-1----:R-:W-:-:S07]  /*0190*/  MOV R35, UR8 ;  /* 0x0000000800237c02 */ /* 0x002fce0008000f00 */
.L_x_0:
[----:B------:R-:W2:Y:S02]  /*01a0*/  LDCU.64 UR8, c[0x0][0x8b0] ;  /* 0x00011600ff0877ac */ /* 0x000ea40008000a00 */
[----:B--2---:R-:W-:-:S04]  /*01b0*/  UISETP.NE.U32.AND UP0, UPT, UR8, URZ, UPT ;  /* 0x000000ff0800728c */ /* 0x004fc8000bf05070 */
[----:B------:R-:W-:-:S09]  /*01c0*/  UISETP.NE.AND.EX UP0, UPT, UR9, URZ, UPT, UP0 ;  /* 0x000000ff0900728c */ /* 0x000fd2000bf05300 */
[----:B------:R-:W-:Y:S05]  /*01d0*/  BRA.U UP0, `(.L_x_2) ;  /* 0x0000000100247547 */ /* 0x000fea000b800000 */
[----:B------:R-:W2:Y:S02]  /*01e0*/  LDCU.64 UR8, c[0x0][0x8a8] ;  /* 0x00011500ff0877ac */ /* 0x000ea40008000a00 */
[----:B--2---:R-:W-:-:S04]  /*01f0*/  UISETP.NE.U32.AND UP0, UPT, UR8, URZ, UPT ;  /* 0x000000ff0800728c */ /* 0x004fc8000bf05070 */
[----:B------:R-:W-:-:S09]  /*0200*/  UISETP.NE.AND.EX UP0, UPT, UR9, URZ, UPT, UP0 ;  /* 0x000000ff0900728c */ /* 0x000fd2000bf05300 */
[----:B------:R-:W-:Y:S05]  /*0210*/  BRA.U !UP0, `(.L_x_3) ;  /* 0x00000001080c7547 */ /* 0x000fea000b800000 */
[----:B------:R-:W2:Y:S02]  /*0220*/  LDC.64 R32, c[0x0][0x8a8] ;  /* 0x00022a00ff207b82 */ /* 0x000ea40000000a00 */
[----:B--2---:R2:W5:Y:S01]  /*0230*/  LDG.E R32, desc[UR46][R32.64] ;  /* 0x0000002e20207981 */ /* 0x004562000c1e1900 */
[----:B------:R-:W-:Y:S05]  /*0240*/  BRA `(.L_x_2) ;  /* 0x0000000000087947 */ /* 0x000fea0003800000 */
.L_x_3:
[----:B------:R-:W2:Y:S02]  /*0250*/  LDCU UR8, c[0x0][0x8a0] ;  /* 0x00011400ff0877ac */ /* 0x000ea40008000800 */
[----:B--2---:R-:W-:Y:S02]  /*0260*/  MOV R32, UR8 ;  /* 0x0000000800207c02 */ /* 0x004fe40008000f00 */
.L_x_2:
[----:B------:R-:W-:Y:S01]  /*0270*/  IMAD.U32 R0, RZ, RZ, UR10 ;  /* 0x0000000aff007e24 */ /* 0x000fe2000f8e00ff */
[----:B------:R-:W-:Y:S04]  /*0280*/  BSSY.RECONVERGENT B0, `(.L_x_4) ;  /* 0x000000c000007945 */ /* 0x000fe80003800200 */
[C---:B------:R-:W-:Y:S02]  /*0290*/  ISETP.NE.OR P2, PT, R0.reuse, 0x1, !P1 ;  /* 0x000000010000780c */ /* 0x040fe40004f45670 */
[----:B------:R-:W-:-:S11]  /*02a0*/  ISETP.NE.OR P0, PT, R0, 0x3, !P1 ;  /* 0x000000030000780c */ /* 0x000fd60004f05670 */
[----:B------:R-:W-:Y:S05]  /*02b0*/  @P2 BRA `(.L_x_5) ;  /* 0x0000000000202947 */ /* 0x000fea0003800000 */
[----:B------:R-:W3:Y:S02]  /*02c0*/  LDCU.64 UR8, c[0x0][0x348] ;  /* 0x00006900ff0877ac */ /* 0x000ee40008000a00 */
[----:B---3--:R-:W-:Y:S02]  /*02d0*/  UIADD3 UR12, UP1, UPT, UR8, 0x80, URZ ;  /* 0x00000080080c7890 */ /* 0x008fe4000ff3e0ff */
[----:B------:R-:W-:Y:S02]  /*02e0*/  UIADD3 UR8, UP0, UPT, UR8, 0x180, URZ ;  /* 0x0000018008087890 */ /* 0x000fe4000ff1e0ff */
[----:B------:R-:W-:Y:S02]  /*02f0*/  UIADD3.X UR13, UPT, UPT, URZ, UR9, URZ, UP1, !UPT ;  /* 0x00000009ff0d7290 */ /* 0x000fe40008ffe4ff */
[----:B------:R-:W-:-:S07]  /*0300*/  UIADD3.X UR9, UPT, UPT, URZ, UR9, URZ, UP0, !UPT ;  /* 0x00000009ff097290 */ /* 0x000fce00087fe4ff */
[----:B------:R3:W-:Y:S02]  /*0310*/  UTMACCTL.PF [UR12] ;  /* 0x000000000c0079b9 */ /* 0x0007e40008040000 */
[----:B------:R3:W-:Y:S02]  /*0320*/  UTMACCTL.PF [UR8] ;  /* 0x00000000080079b9 */ /* 0x0007e40008040000 */
[----:B---3--:R-:W-:Y:S01]  /*0330*/  NOP ;  /* 0x0000000000007918 */ /* 0x008fe20000000000 */
.L_x_5:
[----:B------:R-:W-:Y:S05]  /*0340*/  BSYNC.RECONVERGENT B0 ;  /* 0x0000000000007941 */ /* 0x000fea0003800200 */
.L_x_4:
[----:B------:R-:W-:Y:S04]  /*0350*/  BSSY.RECONVERGENT B0, `(.L_x_6) ;  /* 0x000000a000007945 */ /* 0x000fe80003800200 */
        /* <DEDUP_REMOVED lines=9> */
.L_x_7:
[----:B------:R-:W-:Y:S05]  /*03f0*/  BSYNC.RECONVERGENT B0 ;  /* 0x0000000000007941 */ /* 0x000fea0003800200 */
.L_x_6:
[----:B------:R-:W3:Y:S01]  /*0400*/  LDCU.64 UR8, c[0x0][0x888] ;  /* 0x00011100ff0877ac */ /* 0x000ee20008000a00 */
[----:B------:R-:W-:Y:S02]  /*0410*/  UISETP.EQ.U32.AND UP1, UPT, UR6, URZ, UPT ;  /* 0x000000ff0600728c */ /* 0x000fe4000bf22070 */
[----:B------:R-:W-:Y:S02]  /*0420*/  UPLOP3.LUT UP5, UPT, UPT, UPT, UPT, 0x80, 0x8 ;  /* 0x000000000008789c */ /* 0x000fe40003faf070 */
[----:B---3--:R-:W-:-:S04]  /*0430*/  UISETP.NE.U32.AND UP0, UPT, UR8, URZ, UPT ;  /* 0x000000ff0800728c */ /* 0x008fc8000bf05070 */
[----:B------:R-:W-:-:S04]  /*0440*/  UISETP.NE.AND.EX UP0, UPT, UR9, URZ, UPT, UP0 ;  /* 0x000000ff0900728c */ /* 0x000fc8000bf05300 */
[----:B------:R-:W-:-:S04]  /*0450*/  UISETP.EQ.OR.EX UP2, UPT, UR7, URZ, !UP0, UP1 ;  /* 0x000000ff0700728c */ /* 0x000fc8000c742710 */
[----:B------:R-:W-:-:S05]  /*0460*/  UP2UR UR53, UPR, URZ, 0x4 ;  /* 0x00000004ff357883 */ /* 0x000fca0008000000 */
[----:B------:R-:W-:Y:S07]  /*0470*/  BRA.U !UP2, `(.L_x_8) ;  /* 0x000000010a207547 */ /* 0x000fee000b800000 */
[----:B------:R-:W-:Y:S01]  /*0480*/  UISETP.NE.U32.AND UP2, UPT, UR6, URZ, UPT ;  /* 0x000000ff0600728c */ /* 0x000fe2000bf45070 */
[----:B-----5:R-:W-:Y:S01]  /*0490*/  FSETP.NEU.AND P0, PT, R35, RZ, PT ;  /* 0x000000ff2300720b */ /* 0x020fe20003f0d000 */
[----:B------:R-:W-:Y:S02]  /*04a0*/  USEL UR6, URZ, 0xffffffff, UP0 ;  /* 0xffffffffff067887 */ /* 0x000fe40008000000 */
[----:B------:R-:W-:-:S10]  /*04b0*/  UISETP.NE.AND.EX UP2, UPT, UR7, URZ, UPT, UP2 ;  /* 0x000000ff0700728c */ /* 0x000fd4000bf45320 */
[----:B------:R-:W-:Y:S01]  /*04c0*/  VOTEU.ANY UP1, P0 ;  /* 0x0000000000ff7886 */ /* 0x000fe20000020100 */
[----:B------:R-:W-:-:S04]  /*04d0*/  @!UP2 USEL UR6, URZ, 0xffffffff, UP1 ;  /* 0xffffffffff06a887 */ /* 0x000fc80008800000 */
[----:B------:R-:W-:-:S04]  /*04e0*/  ULOP3.LUT UR6, UR6, 0x1, URZ, 0xc0, !UPT ;  /* 0x0000000106067892 */ /* 0x000fc8000f8ec0ff */
[----:B------:R-:W-:-:S11]  /*04f0*/  UISETP.NE.U32.AND UP5, UPT, UR6, 0x1, UPT ;  /* 0x000000010600788c */ /* 0x000fd6000bfa5070 */
.L_x_8:
[----:B------:R-:W3:Y:S01]  /*0500*/  SHFL.IDX PT, R0, R70, RZ, 0x1f ;  /* 0x00001fff46007589 */ /* 0x000ee200000e0000 */
[----:B------:R-:W-:-:S04]  /*0510*/  UISETP.NE.AND UP1, UPT, UR10, 0x2, UPT ;  /* 0x000000020a00788c */ /* 0x000fc8000bf25270 */
[----:B------:R-:W-:Y:S02]  /*0520*/  UISETP.EQ.AND UP2, UPT, UR5, URZ, !UP1 ;  /* 0x000000ff0500728c */ /* 0x000fe4000cf42270 */
[----:B------:R-:W-:-:S04]  /*0530*/  USEL UR6, URZ, 0x1, UP1 ;  /* 0x00000001ff067887 */ /* 0x000fc80008800000 */
[----:B------:R-:W-:Y:S02]  /*0540*/  PLOP3.LUT P5, PT, P1, PT, UP2, 0x80, 0x8 ;  /* 0x000000000008781c */ /* 0x000fe40000faf028 */
[----:B---3--:R-:W-:-:S13]  /*0550*/  ISETP.NE.AND P0, PT, R0, RZ, PT ;  /* 0x000000ff0000720c */ /* 0x008fda0003f05270 */
[----:B------:R-:W-:Y:S05]  /*0560*/  @P0 BRA `(.L_x_9) ;  /* 0x0000000000b80947 */ /* 0x000fea0003800000 */
[----:B------:R-:W-:Y:S01]  /*0570*/  ELECT P0, URZ, PT ;  /* 0x0000000000ff782f */ /* 0x000fe20003800000 */
[----:B------:R-:W-:-:S12]  /*0580*/  BSSY.RECONVERGENT B0, `(.L_x_9) ;  /* 0x000002c000007945 */ /* 0x000fd80003800200 */
[----:B------:R-:W-:Y:S05]  /*0590*/  @!P0 BRA `(.L_x_10) ;  /* 0x0000000000a88947 */ /* 0x000fea0003800000 */
[----:B------:R-:W-:Y:S01]  /*05a0*/  UMOV UR8, 0x400 ;  /* 0x0000040000087882 */ /* 0x000fe20000000000 */
[----:B------:R-:W-:Y:S01]  /*05b0*/  UMOV UR7, 0x1 ;  /* 0x0000000100077882 */ /* 0x000fe20000000000 */
[----:B------:R-:W-:Y:S02]  /*05c0*/  ULEA UR8, UR37, UR8, 0x18 ;  /* 0x0000000825087291 */ /* 0x000fe4000f8ec0ff */
[----:B------:R-:W-:-:S04]  /*05d0*/  UIADD3 UR12, UPT, UPT, -UR7, 0x100000, URZ ;  /* 0x00100000070c7890 */ /* 0x000fc8000fffe1ff */
[----:B------:R-:W-:Y:S02]  /*05e0*/  USHF.L.U32 UR13, UR12, 0xb, URZ ;  /* 0x0000000b0c0d7899 */ /* 0x000fe400080006ff */
[----:B------:R-:W-:Y:S01]  /*05f0*/  USHF.L.U32 UR12, UR12, 0x1, URZ ;  /* 0x000000010c0c7899 */ /* 0x000fe200080006ff */
[----:B------:R-:W3:Y:S11]  /*0600*/  FENCE.VIEW.ASYNC.S ;  /* 0x00000000000073c6 */ /* 0x000ef60000000000 */
[----:B---3--:R3:W4:Y:S01]  /*0610*/  SYNCS.EXCH.64 URZ, [UR8], UR12 ;  /* 0x0000000c08ff75b2 */ /* 0x0087220008000100 */
[----:B------:R3:W1:Y:S01]  /*0620*/  SYNCS.EXCH.64 URZ, [UR8+0x88], UR12 ;  /* 0x0000880c08ff75b2 */ /* 0x0006620008000100 */
        /* <DEDUP_REMOVED lines=31> */
[----:B------:R3:W1:Y:S02]  /*0820*/  SYNCS.EXCH.64 URZ, [UR8+0x108], UR12 ;  /* 0x0001080c08ff75b2 */ /* 0x0006640008000100 */
[----:B---34-:R-:W-:Y:S01]  /*0830*/  NOP ;  /* 0x0000000000007918 */ /* 0x018fe20000000000 */
.L_x_10:
[----:B------:R-:W-:Y:S05]  /*0840*/  BSYNC.RECONVERGENT B0 ;  /* 0x0000000000007941 */ /* 0x000fea0003800200 */
.L_x_9:
[----:B------:R-:W3:Y:S01]  /*0850*/  SHFL.IDX PT, R0, R70, RZ, 0x1f ;  /* 0x00001fff46007589 */ /* 0x000ee200000e0000 */
[----:B------:R-:W-:Y:S01]  /*0860*/  NOP ;  /* 0x0000000000007918 */ /* 0x000fe20000000000 */
[----:B---3--:R-:W-:-:S13]  /*0870*/  ISETP.NE.AND P0, PT, R0, 0x1, PT ;  /* 0x000000010000780c */ /* 0x008fda0003f05270 */
[----:B------:R-:W-:Y:S05]  /*0880*/  @P0 BRA `(.L_x_11) ;  /* 0x00000000004c0947 */ /* 0x000fea0003800000 */
[----:B------:R-:W-:Y:S01]  /*0890*/  UMOV UR9, 0x400 ;  /* 0x0000040000097882 */ /* 0x000fe20000000000 */
[----:B------:R-:W-:Y:S01]  /*08a0*/  UMOV UR8, 0x20 ;  /* 0x0000002000087882 */ /* 0x000fe20000000000 */
[----:B------:R-:W-:Y:S01]  /*08b0*/  UMOV UR7, 0x80 ;  /* 0x0000008000077882 */ /* 0x000fe20000000000 */
[----:B------:R-:W-:Y:S02]  /*08c0*/  ULEA UR9, UR37, UR9, 0x18 ;  /* 0x0000000925097291 */ /* 0x000fe4000f8ec0ff */
[----:B------:R-:W-:-:S04]  /*08d0*/  UIADD3 UR12, UPT, UPT, -UR8, 0x100000, URZ ;  /* 0x00100000080c7890 */ /* 0x000fc8000fffe1ff */
[----:B------:R-:W-:Y:S02]  /*08e0*/  USHF.L.U32 UR13, UR12, 0xb, URZ ;  /* 0x0000000b0c0d7899 */ /* 0x000fe400080006ff */
[----:B------:R-:W-:Y:S02]  /*08f0*/  USHF.L.U32 UR12, UR12, 0x1, URZ ;  /* 0x000000010c0c7899 */ /* 0x000fe400080006ff */
[----:B------:R-:W-:-:S04]  /*0900*/  UIADD3 UR14, UPT, UPT, -UR7, 0x100000, URZ ;  /* 0x00100000070e7890 */ /* 0x000fc8000fffe1ff */
[----:B------:R-:W-:Y:S02]  /*0910*/  USHF.L.U32 UR15, UR14, 0xb, URZ ;  /* 0x0000000b0e0f7899 */ /* 0x000fe400080006ff */
[----:B------:R-:W-:Y:S01]  /*0920*/  USHF.L.U32 UR14, UR14, 0x1, URZ ;  /* 0x000000010e0e7899 */ /* 0x000fe200080006ff */
[----:B------:R-:W-:Y:S01]  /*0930*/  ELECT P0, URZ, PT ;  /* 0x0000000000ff782f */ /* 0x000fe20003800000 */
[----:B------:R-:W3:Y:S02]  /*0940*/  FENCE.VIEW.ASYNC.S ;  /* 0x00000000000073c6 */ /* 0x000ee40000000000 */
[----:B---3--:R3:W4:Y:S08]  /*0950*/  SYNCS.EXCH.64 URZ, [UR9+0x110], UR12 ;  /* 0x0001100c09ff75b2 */ /* 0x0087300008000100 */
[----:B------:R3:W1:Y:S01]  /*0960*/  SYNCS.EXCH.64 URZ, [UR9+0x128], UR14 ;  /* 0x0001280e09ff75b2 */ /* 0x0006620008000100 */
[----:B------:R3:W1:Y:S01]  /*0970*/  SYNCS.EXCH.64 URZ, [UR9+0x118], UR12 ;  /* 0x0001180c09ff75b2 */ /* 0x0006620008000100 */
[----:B------:R3:W1:Y:S01]  /*0980*/  SYNCS.EXCH.64 URZ, [UR9+0x130], UR14 ;  /* 0x0001300e09ff75b2 */ /* 0x0006620008000100 */
[----:B------:R3:W1:Y:S01]  /*0990*/  SYNCS.EXCH.64 URZ, [UR9+0x120], UR12 ;  /* 0x0001200c09ff75b2 */ /* 0x0006620008000100 */
[----:B------:R3:W1:Y:S01]  /*09a0*/  SYNCS.EXCH.64 URZ, [UR9+0x138], UR14 ;  /* 0x0001380e09ff75b2 */ /* 0x0006620008000100 */
[----:B------:R-:W-:Y:S01]  /*09b0*/  NOP ;  /* 0x0000000000007918 */ /* 0x000fe20000000000 */
.L_x_11:
[----:B------:R-:W2:Y:S01]  /*09c0*/  SHFL.IDX PT, R0, R70, RZ, 0x1f ;  /* 0x00001fff46007589 */ /* 0x000ea200000e0000 */
[----:B------:R-:W-:Y:S01]  /*09d0*/  NOP ;  /* 0x0000000000007918 */ /* 0x000fe20000000000 */
[----:B--2---:R-:W-:-:S13]  /*09e0*/  ISETP.NE.AND P0, PT, R0, 0x3, PT ;  /* 0x000000030000780c */ /* 0x004fda0003f05270 */
[----:B------:R-:W-:Y:S05]  /*09f0*/  @P0 BRA `(.L_x_12) ;  /* 0x00000000002c0947 */ /* 0x000fea0003800000 */
[----:B------:R-:W-:Y:S01]  /*0a00*/  UMOV UR8, 0x400 ;  /* 0x0000040000087882 */ /* 0x000fe20000000000 */
[----:B------:R-:W-:Y:S01]  /*0a10*/  UMOV UR7, 0x20 ;  /* 0x0000002000077882 */ /* 0x000fe20000000000 */
[----:B------:R-:W-:Y:S02]  /*0a20*/  ULEA UR8, UR37, UR8, 0x18 ;  /* 0x0000000825087291 */ /* 0x000fe4000f8ec0ff */
[----:B---3--:R-:W-:-:S04]  /*0a30*/  UIADD3 UR12, UPT, UPT, -UR7, 0x100000, URZ ;  /* 0x00100000070c7890 */ /* 0x008fc8000fffe1ff */
[----:B------:R-:W-:Y:S02]  /*0a40*/  USHF.L.U32 UR13, UR12, 0xb, URZ ;  /* 0x0000000b0c0d7899 */ /* 0x000fe400080006ff */
[----:B------:R-:W-:Y:S01]  /*0a50*/  USHF.L.U32 UR12, UR12, 0x1, URZ ;  /* 0x000000010c0c7899 */ /* 0x000fe200080006ff */
[----:B------:R-:W-:Y:S01]  /*0a60*/  ELECT P0, URZ, PT ;  /* 0x0000000000ff782f */ /* 0x000fe20003800000 */
[----:B------:R-:W2:Y:S10]  /*0a70*/  FENCE.VIEW.ASYNC.S ;  /* 0x00000000000073c6 */ /* 0x000eb40000000000 */
[----:B--2---:R2:W3:Y:S01]  /*0a80*/  SYNCS.EXCH.64 URZ, [UR8+0x140], UR12 ;  /* 0x0001400c08ff75b2 */ /* 0x0044e20008000100 */
[----:B------:R2:W1:Y:S01]  /*0a90*/  SYNCS.EXCH.64 URZ, [UR8+0x148], UR12 ;  /* 0x0001480c08ff75b2 */ /* 0x0004620008000100 */
[----:B------:R-:W-:Y:S01]  /*0aa0*/  NOP ;  /* 0x0000000000007918 */ /* 0x000fe20000000000 */
.L_x_12:
[----:B------:R-:W4:Y:S01]  /*0ab0*/  SHFL.IDX PT, R0, R70, RZ, 0x1f ;  /* 0x00001fff46007589 */ /* 0x000f2200000e0000 */
[----:B------:R-:W-:Y:S01]  /*0ac0*/  NOP ;  /* 0x0000000000007918 */ /* 0x000fe20000000000 */
[----:B----4-:R-:W-:-:S13]  /*0ad0*/  ISETP.NE.AND P0, PT, R0, 0x4, PT ;  /* 0x000000040000780c */ /* 0x010fda0003f05270 */
[----:B------:R-:W-:Y:S05]  /*0ae0*/  @P0 BRA `(.L_x_13) ;  /* 0x0000000000480947 */ /* 0x000fea0003800000 */
[----:B---3--:R-:W-:Y:S01]  /*0af0*/  UMOV UR9, 0x1e0 ;  /* 0x000001e000097882 */ /* 0x008fe20000000000 */
[----:B--2---:R-:W-:Y:S01]  /*0b00*/  UMOV UR8, 0x400 ;  /* 0x0000040000087882 */ /* 0x004fe20000000000 */
[----:B------:R-:W-:Y:S01]  /*0b10*/  USEL UR9, UR9, 0x1a0, UP5 ;  /* 0x000001a009097887 */ /* 0x000fe2000a800000 */
        /* <DEDUP_REMOVED lines=9> */
[----:B------:R-:W2:Y:S02]  /*0bb0*/  FENCE.VIEW.ASYNC.S ;  /* 0x00000000000073c6 */ /* 0x000ea40000000000 */
[----:B--2---:R4:W2:Y:S08]  /*0bc0*/  SYNCS.EXCH.64 URZ, [UR8+0x150], UR12 ;  /* 0x0001500c08ff75b2 */ /* 0x0048b00008000100 */
[----:B------:R4:W3:Y:S01]  /*0bd0*/  SYNCS.EXCH.64 URZ, [UR8+0x160], UR14 ;  /* 0x0001600e08ff75b2 */ /* 0x0008e20008000100 */
[----:B------:R4:W1:Y:S01]  /*0be0*/  SYNCS.EXCH.64 URZ, [UR8+0x158], UR12 ;  /* 0x0001580c08ff75b2 */ /* 0x0008620008000100 */
[----:B------:R4:W1:Y:S02]  /*0bf0*/  SYNCS.EXCH.64 URZ, [UR8+0x168], UR14 ;  /* 0x0001680e08ff75b2 */ /* 0x0008640008000100 */
[----:B----4-:R-:W-:Y:S01]  /*0c00*/  NOP ;  /* 0x0000000000007918 */ /* 0x010fe20000000000 */
.L_x_13:
[----:B------:R-:W4:Y:S01]  /*0c10*/  SHFL.IDX PT, R0, R70, RZ, 0x1f ;  /* 0x00001fff46007589 */ /* 0x000f2200000e0000 */
[----:B------:R-:W-:Y:S01]  /*0c20*/  NOP ;  /* 0x0000000000007918 */ /* 0x000fe20000000000 */
[----:B----4-:R-:W-:-:S13]  /*0c30*/  ISETP.NE.AND P0, PT, R0, 0x5, PT ;  /* 0x000000050000780c */ /* 0x010fda0003f05270 */
[----:B------:R-:W-:Y:S05]  /*0c40*/  @P0 BRA `(.L_x_14) ;  /* 0x0000000000540947 */ /* 0x000fea0003800000 */
[----:B---3--:R-:W-:Y:S01]  /*0c50*/  UMOV UR9, 0x400 ;  /* 0x0000040000097882 */ /* 0x008fe20000000000 */
[----:B--2---:R-:W-:Y:S01]  /*0c60*/  UMOV UR8, 0x1 ;  /* 0x0000000100087882 */ /* 0x004fe20000000000 */
        /* <DEDUP_REMOVED lines=13> */
[----:B------:R4:W1:Y:S01]  /*0d40*/  SYNCS.EXCH.64 URZ, [UR9+0x198], UR14 ;  /* 0x0001980e09ff75b2 */ /* 0x0008620008000100 */
[----:B------:R4:W1:Y:S01]  /*0d50*/  SYNCS.EXCH.64 URZ, [UR9+0x180], UR12 ;  /* 0x0001800c09ff75b2 */ /* 0x0008620008000100 */
[----:B------:R4:W1:Y:S01]  /*0d60*/  SYNCS.EXCH.64 URZ, [UR9+0x1a0], UR14 ;  /* 0x0001a00e09ff75b2 */ /* 0x0008620008000100 */
[----:B------:R4:W1:Y:S01]  /*0d70*/  SYNCS.EXCH.64 URZ, [UR9+0x188], UR12 ;  /* 0x0001880c09ff75b2 */ /* 0x0008620008000100 */
[----:B------:R4:W1:Y:S02]  /*0d80*/  SYNCS.EXCH.64 URZ, [UR9+0x1a8], UR14 ;  /* 0x0001a80e09ff75b2 */ /* 0x0008640008000100 */
[----:B----4-:R-:W-:Y:S01]  /*0d90*/  NOP ;  /* 0x0000000000007918 */ /* 0x010fe20000000000 */
.L_x_14:
[----:B------:R-:W4:Y:S01]  /*0da0*/  SHFL.IDX PT, R0, R70, RZ, 0x1f ;  /* 0x00001fff46007589 */ /* 0x000f2200000e0000 */
[----:B------:R-:W-:Y:S01]  /*0db0*/  ISETP.NE.OR P1, PT, RZ, UR10, !P1 ;  /* 0x0000000aff007c0c */ /* 0x000fe2000cf25670 */
[----:B------:R-:W-:Y:S01]  /*0dc0*/  NOP ;  /* 0x0000000000007918 */ /* 0x000fe20000000000 */
[----:B----4-:R-:W-:-:S13]  /*0dd0*/  ISETP.NE.AND P0, PT, R0, 0x3, PT ;  /* 0x000000030000780c */ /* 0x010fda0003f05270 */
[----:B------:R-:W-:Y:S05]  /*0de0*/  @P0 BRA `(.L_x_15) ;  /* 0x0000000000340947 */ /* 0x000fea0003800000 */
[----:B--2---:R-:W-:Y:S01]  /*0df0*/  UMOV UR8, 0x400 ;  /* 0x0000040000087882 */ /* 0x004fe20000000000 */
[----:B------:R-:W-:Y:S01]  /*0e00*/  UMOV UR7, 0x20 ;  /* 0x0000002000077882 */ /* 0x000fe20000000000 */
[----:B------:R-:W-:Y:S02]  /*0e10*/  ULEA UR8, UR37, UR8, 0x18 ;  /* 0x0000000825087291 */ /* 0x000fe4000f8ec0ff */
[----:B---3--:R-:W-:-:S04]  /*0e20*/  UIADD3 UR12, UPT, UPT, -UR7, 0x100000, URZ ;  /* 0x00100000070c7890 */ /* 0x008fc8000fffe1ff */
[----:B------:R-:W-:Y:S02]  /*0e30*/  USHF.L.U32 UR13, UR12, 0xb, URZ ;  /* 0x0000000b0c0d7899 */ /* 0x000fe400080006ff */
[----:B------:R-:W-:Y:S01]  /*0e40*/  USHF.L.U32 UR12, UR12, 0x1, URZ ;  /* 0x000000010c0c7899 */ /* 0x000fe200080006ff */
[----:B------:R-:W-:Y:S01]  /*0e50*/  ELECT P0, URZ, PT ;  /* 0x0000000000ff782f */ /* 0x000fe20003800000 */
[----:B------:R-:W2:Y:S10]  /*0e60*/  FENCE.VIEW.ASYNC.S ;  /* 0x00000000000073c6 */ /* 0x000eb40000000000 */
[----:B--2---:R4:W2:Y:S01]  /*0e70*/  SYNCS.EXCH.64 URZ, [UR8+0x1b0], UR12 ;  /* 0x0001b00c08ff75b2 */ /* 0x0048a20008000100 */
[----:B------:R4:W3:Y:S01]  /*0e80*/  SYNCS.EXCH.64 URZ, [UR8+0x1c0], UR12 ;  /* 0x0001c00c08ff75b2 */ /* 0x0008e20008000100 */
[----:B------:R4:W1:Y:S01]  /*0e90*/  SYNCS.EXCH.64 URZ, [UR8+0x1b8], UR12 ;  /* 0x0001b80c08ff75b2 */ /* 0x0008620008000100 */
[----:B------:R4:W1:Y:S02]  /*0ea0*/  SYNCS.EXCH.64 URZ, [UR8+0x1c8], UR12 ;  /* 0x0001c80c08ff75b2 */ /* 0x0008640008000100 */
[----:B----4-:R-:W-:Y:S01]  /*0eb0*/  NOP ;  /* 0x0000000000007918 */ /* 0x010fe20000000000 */
.L_x_15:
[----:B------:R-:W-:Y:S01]  /*0ec0*/  VOTEU.ALL UP1, P1 ;  /* 0x0000000000ff7886 */ /* 0x000fe20000820000 */
[----:B--2---:R-:W2:Y:S01]  /*0ed0*/  LDCU UR8, c[0x0][0x36c] ;  /* 0x00006d80ff0877ac */ /* 0x004ea20008000800 */
[----:B------:R-:W-:Y:S01]  /*0ee0*/  NOP ;  /* 0x0000000000007918 */ /* 0x000fe20000000000 */
[----:B------:R-:W-:Y:S01]  /*0ef0*/  LOP3.LUT R10, R74, 0x1f, RZ, 0xc0, !PT ;  /* 0x0000001f4a0a7812 */ /* 0x000fe200078ec0ff */
[----:B---3--:R-:W-:Y:S01]  /*0f00*/  UMOV UR12, 0x20 ;  /* 0x00000020000c7882 */ /* 0x008fe20000000000 */
[----:B------:R-:W-:Y:S01]  /*0f10*/  @!UP1 UMOV UR7, 0x400 ;  /* 0x0000040000079882 */ /* 0x000fe20000000000 */
[----:B------:R-:W-:-:S04]  /*0f20*/  @!UP1 UIADD3 UR12, UPT, UPT, -UR12, 0x100000, URZ ;  /* 0x001000000c0c9890 */ /* 0x000fc8000fffe1ff */
[----:B------:R-:W-:Y:S02]  /*0f30*/  @!UP1 USHF.L.U32 UR13, UR12, 0xb, URZ ;  /* 0x0000000b0c0d9899 */ /* 0x000fe400080006ff */
[----:B------:R-:W-:Y:S02]  /*0f40*/  @!UP1 USHF.L.U32 UR12, UR12, 0x1, URZ ;  /* 0x000000010c0c9899 */ /* 0x000fe400080006ff */
[----:B------:R-:W-:Y:S01]  /*0f50*/  @!UP1 ULEA UR7, UR37, UR7, 0x18 ;  /* 0x0000000725079291 */ /* 0x000fe2000f8ec0ff */
[----:B------:R-:W-:Y:S01]  /*0f60*/  VOTEU.ALL UP1, P1 ;  /* 0x0000000000ff7886 */ /* 0x000fe20000820000 */
[----:B------:R-:W-:Y:S01]  /*0f70*/  UISETP.NE.AND UP4, UPT, UR10, URZ, UPT ;  /* 0x000000ff0a00728c */ /* 0x000fe2000bf85270 */
[----:B------:R-:W3:Y:S09]  /*0f80*/  FENCE.VIEW.ASYNC.S ;  /* 0x00000000000073c6 */ /* 0x000ef20000000000 */
[----:B---3--:R3:W4:Y:S01]  /*0f90*/  @!UP1 SYNCS.EXCH.64 URZ, [UR7+0x1d0], UR12 ;  /* 0x0001d00c07ff95b2 */ /* 0x0087220008000100 */
[----:B--2---:R-:W-:-:S09]  /*0fa0*/  UISETP.EQ.U32.AND UP1, UPT, UR8, 0x1, UPT ;  /* 0x000000010800788c */ /* 0x004fd2000bf22070 */
[----:B------:R-:W-:Y:S05]  /*0fb0*/  BRA.U !UP1, `(.L_x_16) ;  /* 0x0000000109087547 */ /* 0x000fea000b800000 */
[----:B-1--4-:R-:W-:Y:S01]  /*0fc0*/  UCGABAR_ARV ;  /* 0x00000000000079c7 */ /* 0x012fe20008000000 */
[----:B------:R-:W-:Y:S05]  /*0fd0*/  BRA `(.L_x_17) ;  /* 0x0000000000047947 */ /* 0x000fea0003800000 */
.L_x_16:
[----:B-1--4-:R-:W-:Y:S01]  /*0fe0*/  NOP ;  /* 0x0000000000007918 */ /* 0x012fe20000000000 */
.L_x_17:
[----:B------:R-:W1:Y:S01]  /*0ff0*/  S2R R11, SR_CTAID.X ;  /* 0x00000000000b7919 */ /* 0x000e620000002500 */
[----:B------:R-:W-:-:S05]  /*1000*/  CS2R.32 R60, SR_CgaSize ;  /* 0x00000000003c7805 */ /* 0x000fca0000008a00 */
[----:B------:R-:W-:-:S05]  /*1010*/  IMAD R60, R60, -0xa0, RZ ;  /* 0xffffff603c3c7824 */ /* 0x000fca00078e02ff */
[----:B------:R-:W-:-:S14]  /*1020*/  R2UR UR8, R60 ;  /* 0x000000003c0872ca */ /* 0x000fdc00000e0000 */
[----:B------:R-:W2:Y:S01]  /*1030*/  LDCU UR8, c[0x0][UR8+0x2b0] ;  /* 0x00005600080877ac */ /* 0x000ea20008000800 */
[----:B------:R-:W-:-:S05]  /*1040*/  CS2R.32 R0, SR_CgaSize ;  /* 0x0000000000007805 */ /* 0x000fca0000008a00 */
[----:B------:R-:W-:-:S06]  /*1050*/  IMAD R0, R0, -0xa0, RZ ;  /* 0xffffff6000007824 */ /* 0x000fcc00078e02ff */
[----:B------:R-:W4:Y:S01]  /*1060*/  LDC R0, c[0x0][R0+0x2a0] ;  /* 0x0000a80000007b82 */ /* 0x000f220000000800 */
[----:B------:R-:W-:Y:S01]  /*1070*/  PRMT R8, RZ, 0x7610, R8 ;  /* 0x00007610ff087816 */ /* 0x000fe20000000008 */
[----:B------:R-:W2:Y:S01]  /*1080*/  S2R R20, SR_CTAID.Y ;  /* 0x0000000000147919 */ /* 0x000ea20000002600 */
[----:B------:R-:W-:-:S05]  /*1090*/  CS2R.32 R60, SR_CgaSize ;  /* 0x00000000003c7805 */ /* 0x000fca0000008a00 */
[----:B------:R-:W-:-:S05]  /*10a0*/  IMAD R60, R60, -0xa0, RZ ;  /* 0xffffff603c3c7824 */ /* 0x000fca00078e02ff */
[----:B---3--:R-:W-:-:S14]  /*10b0*/  R2UR UR7, R60 ;  /* 0x000000003c0772ca */ /* 0x008fdc00000e0000 */
[----:B------:R-:W3:Y:S01]  /*10c0*/  LDCU UR7, c[0x0][UR7+0x2b4] ;  /* 0x00005680070777ac */ /* 0x000ee20008000800 */
[----:B------:R-:W-:Y:S01]  /*10d0*/  UISETP.NE.AND UP2, UPT, UR10, 0x2, UPT ;  /* 0x000000020a00788c */ /* 0x000fe2000bf45270 */
[----:B------:R-:W2:Y:S01]  /*10e0*/  LDC R9, c[0x0][0xb24] ;  /* 0x0002c900ff097b82 */ /* 0x000ea20000000800 */
[----:B------:R-:W-:-:S05]  /*10f0*/  CS2R.32 R58, SR_CgaSize ;  /* 0x00000000003a7805 */ /* 0x000fca0000008a00 */
[----:B------:R-:W-:-:S06]  /*1100*/  IMAD R58, R58, -0xa0, RZ ;  /* 0xffffff603a3a7824 */ /* 0x000fcc00078e02ff */
[----:B------:R-:W4:Y:S08]  /*1110*/  LDC R58, c[0x0][R58+0x2a4] ;  /* 0x0000a9003a3a7b82 */ /* 0x000f300000000800 */
[----:B------:R-:W4:Y:S01]  /*1120*/  LDC R26, c[0x0][0xb24] ;  /* 0x0002c900ff1a7b82 */ /* 0x000f220000000800 */
[----:B-1----:R-:W-:Y:S01]  /*1130*/  I2FP.F32.U32 R4, R11 ;  /* 0x0000000b00047245 */ /* 0x002fe20000201000 */
[----:B------:R-:W-:-:S06]  /*1140*/  IMAD.MOV.U32 R21, RZ, RZ, R11 ;  /* 0x000000ffff157224 */ /* 0x000fcc00078e000b */
[----:B------:R-:W1:Y:S01]  /*1150*/  S2UR UR36, SR_CTAID.Z ;  /* 0x00000000002479c3 */ /* 0x000e620000002700 */
[----:B--2---:R-:W-:Y:S02]  /*1160*/  ISETP.GE.AND P0, PT, R9, 0x1, PT ;  /* 0x000000010900780c */ /* 0x004fe40003f06270 */
[----:B------:R-:W-:Y:S01]  /*1170*/  I2FP.F32.U32 R2, R20 ;  /* 0x0000001400027245 */ /* 0x000fe20000201000 */
[----:B------:R-:W-:-:S04]  /*1180*/  FMUL R4, R4, UR8 ;  /* 0x0000000804047c20 */ /* 0x000fc80008400000 */
[----:B---3--:R-:W-:Y:S01]  /*1190*/  FMUL R2, R2, UR7 ;  /* 0x0000000702027c20 */ /* 0x008fe20008400000 */
[----:B------:R-:W2:Y:S01]  /*11a0*/  F2I.U32.TRUNC.NTZ R60, R4 ;  /* 0x00000004003c7305 */ /* 0x000ea2000020f000 */
[----:B------:R-:W3:Y:S07]  /*11b0*/  LDCU UR7, c[0x0][0xb30] ;  /* 0x00016600ff0777ac */ /* 0x000eee0008000800 */
[----:B------:R-:W1:Y:S01]  /*11c0*/  F2I.U32.TRUNC.NTZ R3, R2 ;  /* 0x0000000200037305 */ /* 0x000e62000020f000 */
[----:B--2---:R-:W-:-:S04]  /*11d0*/  IMAD.MOV R60, RZ, RZ, -R60 ;  /* 0x000000ffff3c7224 */ /* 0x004fc800078e0a3c */
[----:B----4-:R-:W-:Y:S01]  /*11e0*/  IMAD R60, R0, R60, R11 ;  /* 0x0000003c003c7224 */ /* 0x010fe200078e020b */
[----:B------:R-:W-:Y:S01]  /*11f0*/  PRMT R0, RZ, 0x7610, R0 ;  /* 0x00007610ff007816 */ /* 0x000fe20000000000 */
[----:B---3--:R-:W-:Y:S01]  /*1200*/  UISETP.NE.AND UP3, UPT, UR7, 0x1, UPT ;  /* 0x000000010700788c */ /* 0x008fe2000bf65270 */
[----:B-1----:R-:W-:-:S05]  /*1210*/  IADD3 R3, PT, PT, -R3, RZ, RZ ;  /* 0x000000ff03037210 */ /* 0x002fca0007ffe1ff */
[----:B------:R-:W-:Y:S01]  /*1220*/  IMAD R58, R58, R3, R20 ;  /* 0x000000033a3a7224 */ /* 0x000fe200078e0214 */
[----:B------:R-:W-:Y:S06]  /*1230*/  BRA.U UP4, `(.L_x_18) ;  /* 0x0000000104247547 */ /* 0x000fec000b800000 */
[----:B------:R-:W-:Y:S01]  /*1240*/  ISETP.NE.AND P1, PT, R58, RZ, PT ;  /* 0x000000ff3a00720c */ /* 0x000fe20003f25270 */
[----:B------:R-:W-:Y:S01]  /*1250*/  IMAD.MOV.U32 R0, RZ, RZ, 0x3 ;  /* 0x00000003ff007424 */ /* 0x000fe200078e00ff */
[C---:B------:R-:W-:Y:S02]  /*1260*/  LOP3.LUT R3, R60.reuse, 0xfffffffe, RZ, 0xc0, !PT ;  /* 0xfffffffe3c037812 */ /* 0x040fe400078ec0ff */
[----:B------:R-:W-:Y:S02]  /*1270*/  ISETP.LT.U32.OR P1, PT, R60, 0x2, !P1 ;  /* 0x000000023c00780c */ /* 0x000fe40004f21470 */
[----:B------:R-:W-:Y:S02]  /*1280*/  SHF.L.U32 R0, R0, R3, RZ ;  /* 0x0000000300007219 */ /* 0x000fe400000006ff */
[----:B------:R-:W-:Y:S02]  /*1290*/  SEL R5, RZ, 0x1, !P1 ;  /* 0x00000001ff057807 */ /* 0x000fe40004800000 */
[----:B------:R-:W-:-:S05]  /*12a0*/  SEL R2, RZ, 0x2, !P1 ;  /* 0x00000002ff027807 */ /* 0x000fca0004800000 */
[----:B------:R-:W-:-:S05]  /*12b0*/  IMAD.IADD R2, R5, 0x1, R2 ;  /* 0x0000000105027824 */ /* 0x000fca00078e0202 */
[----:B------:R-:W-:Y:S02]  /*12c0*/  PRMT R8, R2, 0x7610, R8 ;  /* 0x0000761002087816 */ /* 0x000fe40000000008 */
.L_x_18:
[----:B------:R-:W-:Y:S05]  /*12d0*/  @!P0 BRA `(.L_x_19) ;  /* 0x0000000000b88947 */ /* 0x000fea0003800000 */
[----:B------:R-:W1:Y:S01]  /*12e0*/  LDC.64 R4, c[0x0][0xb18] ;  /* 0x0002c600ff047b82 */ /* 0x000e620000000a00 */
[----:B------:R-:W-:-:S07]  /*12f0*/  ISETP.NE.AND P0, PT, R9, 0x1, PT ;  /* 0x000000010900780c */ /* 0x000fce0003f05270 */
[----:B------:R-:W2:Y:S08]  /*1300*/  LDC R14, c[0x0][0xb0c] ;  /* 0x0002c300ff0e7b82 */ /* 0x000eb00000000800 */
[----:B------:R-:W3:Y:S08]  /*1310*/  LDC R13, c[0x0][0x370] ;  /* 0x0000dc00ff0d7b82 */ /* 0x000ef00000000800 */
[----:B------:R-:W4:Y:S01]  /*1320*/  LDC R16, c[0x0][0x374] ;  /* 0x0000dd00ff107b82 */ /* 0x000f220000000800 */
[----:B-1----:R-:W-:-:S07]  /*1330*/  ISETP.NE.AND P1, PT, R4, 0x1, PT ;  /* 0x000000010400780c */ /* 0x002fce0003f25270 */
[----:B------:R-:W3:Y:S01]  /*1340*/  LDC.64 R6, c[0x0][0xb10] ;  /* 0x0002c400ff067b82 */ /* 0x000ee20000000a00 */
[----:B--2---:R-:W-:-:S07]  /*1350*/  ISETP.NE.AND P2, PT, R14, 0x1, PT ;  /* 0x000000010e00780c */ /* 0x004fce0003f45270 */
[----:B------:R-:W1:Y:S08]  /*1360*/  LDC R12, c[0x0][0xb20] ;  /* 0x0002c800ff0c7b82 */ /* 0x000e700000000800 */
[----:B------:R-:W2:Y:S01]  /*1370*/  LDC.64 R2, c[0x0][0xb28] ;  /* 0x0002ca00ff027b82 */ /* 0x000ea20000000a00 */
[----:B----4-:R-:W-:-:S04]  /*1380*/  IMAD.HI.U32 R15, R16, R5, RZ ;  /* 0x00000005100f7227 */ /* 0x010fc800078e00ff */
[----:B------:R-:W-:-:S04]  /*1390*/  IMAD.HI.U32 R5, R20, R5, RZ ;  /* 0x0000000514057227 */ /* 0x000fc800078e00ff */
[----:B---3--:R-:W-:-:S04]  /*13a0*/  IMAD.HI.U32 R18, R13, R6, RZ ;  /* 0x000000060d127227 */ /* 0x008fc800078e00ff */
[C---:B------:R-:W-:Y:S01]  /*13b0*/  IMAD.HI.U32 R22, R11.reuse, R6, RZ ;  /* 0x000000060b167227 */ /* 0x040fe200078e00ff */
[-C--:B------:R-:W-:Y:S02]  /*13c0*/  @P2 SHF.R.U32.HI R13, RZ, R7.reuse, R18 ;  /* 0x00000007ff0d2219 */ /* 0x080fe40000011612 */
[-C--:B-1----:R-:W-:Y:S02]  /*13d0*/  @P1 SHF.R.U32.HI R16, RZ, R12.reuse, R15 ;  /* 0x0000000cff101219 */ /* 0x082fe4000001160f */
[----:B------:R-:W-:Y:S02]  /*13e0*/  SHF.R.U32.HI R5, RZ, R12, R5 ;  /* 0x0000000cff057219 */ /* 0x000fe40000011605 */
[----:B------:R-:W-:Y:S02]  /*13f0*/  SHF.R.U32.HI R22, RZ, R7, R22 ;  /* 0x00000007ff167219 */ /* 0x000fe40000011616 */
[----:B------:R-:W-:Y:S01]  /*1400*/  SEL R5, R20, R5, !P1 ;  /* 0x0000000514057207 */ /* 0x000fe20004800000 */
[----:B--2---:R-:W-:Y:S01]  /*1410*/  IMAD.HI.U32 R18, R16, R2, RZ ;  /* 0x0000000210127227 */ /* 0x004fe200078e00ff */
[----:B------:R-:W-:-:S02]  /*1420*/  SEL R21, R11, R22, !P2 ;  /* 0x000000160b157207 */ /* 0x000fc40005000000 */
[----:B------:R-:W-:Y:S01]  /*1430*/  IADD3 R7, PT, PT, -R5, RZ, RZ ;  /* 0x000000ff05077210 */ /* 0x000fe20007ffe1ff */
[----:B------:R-:W-:Y:S01]  /*1440*/  IMAD.HI.U32 R6, R13, R2, RZ ;  /* 0x000000020d067227 */ /* 0x000fe200078e00ff */
[----:B------:R-:W-:-:S03]  /*1450*/  @P0 SHF.R.U32.HI R16, RZ, R3, R18 ;  /* 0x00000003ff100219 */ /* 0x000fc60000011612 */
[----:B------:R-:W-:Y:S01]  /*1460*/  IMAD R7, R4, R7, R20 ;  /* 0x0000000704077224 */ /* 0x000fe200078e0214 */
[----:B------:R-:W-:Y:S01]  /*1470*/  @P0 SHF.R.U32.HI R13, RZ, R3, R6 ;  /* 0x00000003ff0d0219 */ /* 0x000fe20000011606 */
[----:B------:R-:W-:-:S04]  /*1480*/  IMAD R16, R16, R9, RZ ;  /* 0x0000000910107224 */ /* 0x000fc800078e02ff */
[----:B------:R-:W-:Y:S01]  /*1490*/  IMAD R6, R13, R9, RZ ;  /* 0x000000090d067224 */ /* 0x000fe200078e02ff */
[----:B------:R-:W-:-:S04]  /*14a0*/  ISETP.GE.AND P1, PT, R5, R16, PT ;  /* 0x000000100500720c */ /* 0x000fc80003f26270 */
[----:B------:R-:W-:Y:S01]  /*14b0*/  ISETP.GE.OR P1, PT, R21, R6, P1 ;  /* 0x000000061500720c */ /* 0x000fe20000f26670 */
[----:B------:R-:W-:-:S05]  /*14c0*/  IMAD.HI.U32 R6, R5, R2, RZ ;  /* 0x0000000205067227 */ /* 0x000fca00078e00ff */
[----:B------:R-:W-:-:S04]  /*14d0*/  SHF.R.U32.HI R6, RZ, R3, R6 ;  /* 0x00000003ff067219 */ /* 0x000fc80000011606 */
[----:B------:R-:W-:-:S03]  /*14e0*/  SEL R6, R5, R6, !P0 ;  /* 0x0000000605067207 */ /* 0x000fc60004000000 */
[----:B------:R-:W-:Y:S01]  /*14f0*/  @!P1 IMAD.HI.U32 R12, R21, R2, RZ ;  /* 0x00000002150c9227 */ /* 0x000fe200078e00ff */
[----:B------:R-:W-:-:S04]  /*1500*/  IADD3 R2, PT, PT, -R6, RZ, RZ ;  /* 0x000000ff06027210 */ /* 0x000fc80007ffe1ff */
[----:B------:R-:W-:Y:S01]  /*1510*/  @!P1 SHF.R.U32.HI R12, RZ, R3, R12 ;  /* 0x00000003ff0c9219 */ /* 0x000fe2000001160c */
[----:B------:R-:W-:-:S03]  /*1520*/  IMAD R2, R9, R2, R5 ;  /* 0x0000000209027224 */ /* 0x000fc600078e0205 */
[----:B------:R-:W-:-:S05]  /*1530*/  @!P1 SEL R3, R21, R12, !P0 ;  /* 0x0000000c15039207 */ /* 0x000fca0004000000 */
[--C-:B------:R-:W-:Y:S02]  /*1540*/  @!P1 IMAD.IADD R6, R6, 0x1, -R3.reuse ;  /* 0x0000000106069824 */ /* 0x100fe400078e0a03 */
[----:B------:R-:W-:Y:S01]  /*1550*/  @!P1 IMAD R3, R2, R13, R3 ;  /* 0x0000000d02039224 */ /* 0x000fe200078e0203 */
[----:B------:R-:W-:Y:S01]  /*1560*/  IADD3 R2, PT, PT, -R21, RZ, RZ ;  /* 0x000000ff15027210 */ /* 0x000fe20007ffe1ff */
[----:B------:R-:W-:Y:S02]  /*1570*/  @!P1 IMAD R5, R6, R9, R21 ;  /* 0x0000000906059224 */ /* 0x000fe400078e0215 */
[----:B------:R-:W-:Y:S02]  /*1580*/  @!P1 IMAD.MOV.U32 R21, RZ, RZ, R3 ;  /* 0x000000ffff159224 */ /* 0x000fe400078e0003 */
[----:B------:R-:W-:Y:S02]  /*1590*/  IMAD R2, R14, R2, R11 ;  /* 0x000000020e027224 */ /* 0x000fe400078e020b */
[----:B------:R-:W-:-:S02]  /*15a0*/  IMAD R20, R5, R4, R7 ;  /* 0x0000000405147224 */ /* 0x000fc400078e0207 */
[----:B------:R-:W-:Y:S02]  /*15b0*/  IMAD R21, R21, R14, R2 ;  /* 0x0000000e15157224 */ /* 0x000fe400078e0202 */
.L_x_19:
[----:B------:R-:W-:Y:S05]  /*15c0*/  BRA.U UP3, `(.L_x_20) ;  /* 0x0000000103407547 */ /* 0x000fea000b800000 */
[----:B------:R-:W1:Y:S08]  /*15d0*/  LDC.64 R4, c[0x0][0xb10] ;  /* 0x0002c400ff047b82 */ /* 0x000e700000000a00 */
[----:B------:R-:W2:Y:S08]  /*15e0*/  LDC.64 R2, c[0x0][0xb18] ;  /* 0x0002c600ff027b82 */ /* 0x000eb00000000a00 */
[----:B------:R-:W3:Y:S08]  /*15f0*/  LDC R6, c[0x0][0xb20] ;  /* 0x0002c800ff067b82 */ /* 0x000ef00000000800 */
[----:B------:R-:W4:Y:S01]  /*1600*/  LDC R12, c[0x0][0xb0c] ;  /* 0x0002c300ff0c7b82 */ /* 0x000f220000000800 */
[----:B-1----:R-:W-:-:S05]  /*1610*/  IMAD.HI.U32 R4, R21, R4, RZ ;  /* 0x0000000415047227 */ /* 0x002fca00078e00ff */
[----:B------:R-:W-:Y:S01]  /*1620*/  SHF.R.U32.HI R4, RZ, R5, R4 ;  /* 0x00000005ff047219 */ /* 0x000fe20000011604 */
[----:B--2---:R-:W-:Y:S01]  /*1630*/  IMAD.HI.U32 R3, R20, R3, RZ ;  /* 0x0000000314037227 */ /* 0x004fe200078e00ff */
[----:B------:R-:W-:-:S04]  /*1640*/  ISETP.NE.AND P0, PT, R2, 0x1, PT ;  /* 0x000000010200780c */ /* 0x000fc80003f05270 */
[----:B---3--:R-:W-:-:S04]  /*1650*/  SHF.R.U32.HI R3, RZ, R6, R3 ;  /* 0x00000006ff037219 */ /* 0x008fc80000011603 */
[----:B------:R-:W-:Y:S02]  /*1660*/  SEL R3, R20, R3, !P0 ;  /* 0x0000000314037207 */ /* 0x000fe40004000000 */
[----:B----4-:R-:W-:-:S04]  /*1670*/  ISETP.NE.AND P1, PT, R12, 0x1, PT ;  /* 0x000000010c00780c */ /* 0x010fc80003f25270 */
[----:B------:R-:W-:-:S05]  /*1680*/  SEL R6, R21, R4, !P1 ;  /* 0x0000000415067207 */ /* 0x000fca0004800000 */
[----:B------:R-:W-:Y:S02]  /*1690*/  IMAD.IADD R4, R3, 0x1, -R6 ;  /* 0x0000000103047824 */ /* 0x000fe400078e0a06 */
[----:B------:R-:W-:Y:S02]  /*16a0*/  IMAD.IADD R3, R6, 0x1, -R3 ;  /* 0x0000000106037824 */ /* 0x000fe400078e0a03 */
[----:B------:R-:W-:Y:S02]  /*16b0*/  IMAD R21, R4, R12, R21 ;  /* 0x0000000c04157224 */ /* 0x000fe400078e0215 */
[----:B------:R-:W-:Y:S02]  /*16c0*/  IMAD R20, R3, R2, R20 ;  /* 0x0000000203147224 */ /* 0x000fe400078e0214 */
.L_x_20:
[----:B------:R-:W-:Y:S05]  /*16d0*/  BRA.U !UP1, `(.L_x_21) ;  /* 0x00000001090c7547 */ /* 0x000fea000b800000 */
[----:B------:R-:W-:Y:S01]  /*16e0*/  UCGABAR_WAIT ;  /* 0x0000000000007dc7 */ /* 0x000fe20008000000 */
[----:B------:R-:W-:Y:S01]  /*16f0*/  CCTL.IVALL ;  /* 0x00000000ff00798f */ /* 0x000fe20002000000 */
[----:B------:R-:W-:Y:S05]  /*1700*/  BRA `(.L_x_22) ;  /* 0x0000000000047947 */ /* 0x000fea0003800000 */
.L_x_21:
[----:B------:R-:W-:Y:S06]  /*1710*/  BAR.SYNC.DEFER_BLOCKING 0x0 ;  /* 0x0000000000007b1d */ /* 0x000fec0000010000 */
.L_x_22:
[----:B------:R-:W-:Y:S05]  /*1720*/  BRA.U UP2, `(.L_x_23) ;  /* 0x00000019028c7547 */ /* 0x000fea000b800000 */
[----:B------:R-:W1:Y:S01]  /*1730*/  LDCU UR4, c[0x0][0x38c] ;  /* 0x00007180ff0477ac */ /* 0x000e620008000800 */
[----:B------:R-:W2:Y:S01]  /*1740*/  LDC R9, c[0x0][0x370] ;  /* 0x0000dc00ff097b82 */ /* 0x000ea20000000800 */
[C---:B------:R-:W-:Y:S01]  /*1750*/  IMAD.SHL.U32 R17, R11.reuse, 0x20, RZ ;  /* 0x000000200b117824 */ /* 0x040fe200078e00ff */
[----:B------:R-:W-:Y:S01]  /*1760*/  PLOP3.LUT P1, PT, PT, PT, UP5, 0x80, 0x8 ;  /* 0x000000000008781c */ /* 0x000fe20003f2f058 */
[----:B------:R-:W-:Y:S01]  /*1770*/  HFMA2 R15, -RZ, RZ, 0, 5.9604644775390625e-08 ;  /* 0x00000001ff0f7431 */ /* 0x000fe200000001ff */
[----:B------:R-:W-:Y:S01]  /*1780*/  UISETP.NE.AND UP1, UPT, UR10, URZ, UPT ;  /* 0x000000ff0a00728c */ /* 0x000fe2000bf25270 */
[----:B------:R-:W-:Y:S01]  /*1790*/  HFMA2 R12, -RZ, RZ, 0, 0 ;  /* 0x00000000ff0c7431 */ /* 0x000fe200000001ff */
[----:B------:R-:W-:Y:S01]  /*17a0*/  ISETP.NE.AND P4, PT, R10, RZ, P5 ;  /* 0x000000ff0a00720c */ /* 0x000fe20002f85270 */
[----:B------:R-:W-:Y:S01]  /*17b0*/  IMAD.SHL.U32 R16, R11, 0x40, RZ ;  /* 0x000000400b107824 */ /* 0x000fe200078e00ff */
[----:B------:R-:W3:Y:S01]  /*17c0*/  LDC R0, c[0x0][0x374] ;  /* 0x0000dd00ff007b82 */ /* 0x000ee20000000800 */
[----:B------:R-:W-:Y:S01]  /*17d0*/  PLOP3.LUT P1, PT, P1, PT, PT, 0x8, 0x80 ;  /* 0x000000000080781c */ /* 0x000fe20000f2e170 */
[----:B------:R-:W-:Y:S01]  /*17e0*/  IMAD.MOV.U32 R14, RZ, RZ, RZ ;  /* 0x000000ffff0e7224 */ /* 0x000fe200078e00ff */
[----:B------:R-:W-:Y:S01]  /*17f0*/  MOV R8, 0x1 ;  /* 0x0000000100087802 */ /* 0x000fe20000000f00 */
[----:B------:R-:W-:Y:S01]  /*1800*/  IMAD.MOV.U32 R10, RZ, RZ, RZ ;  /* 0x000000ffff0a7224 */ /* 0x000fe200078e00ff */
[----:B------:R-:W-:Y:S01]  /*1810*/  LOP3.LUT R17, R17, 0x20, RZ, 0xc0, !PT ;  /* 0x0000002011117812 */ /* 0x000fe200078ec0ff */
[----:B------:R-:W4:Y:S01]  /*1820*/  LDCU.64 UR14, c[0x0][0x348] ;  /* 0x00006900ff0e77ac */ /* 0x000f220008000a00 */
[----:B-1----:R-:W-:-:S02]  /*1830*/  UIADD3 UR5, UPT, UPT, UR4, 0x3f, URZ ;  /* 0x0000003f04057890 */ /* 0x002fc4000fffe0ff */
[----:B------:R-:W-:Y:S02]  /*1840*/  USEL UR22, UR6, 0x2, UP1 ;  /* 0x0000000206167887 */ /* 0x000fe40008800000 */
[----:B------:R-:W-:Y:S01]  /*1850*/  USHF.R.S32.HI UR7, URZ, 0x1f, UR5 ;  /* 0x0000001fff077899 */ /* 0x000fe20008011405 */
[----:B------:R-:W-:-:S03]  /*1860*/  UMOV UR23, URZ ;  /* 0x000000ff00177c82 */ /* 0x000fc60008000000 */
[----:B------:R-:W-:Y:S02]  /*1870*/  ULEA.HI UR7, UR7, UR5, URZ, 0x6 ;  /* 0x0000000507077291 */ /* 0x000fe4000f8f30ff */
[----:B------:R-:W-:Y:S02]  /*1880*/  UIADD3 UR5, UPT, UPT, UR4, -0x1, URZ ;  /* 0xffffffff04057890 */ /* 0x000fe4000fffe0ff */
[----:B------:R-:W-:Y:S02]  /*1890*/  USHF.R.S32.HI UR7, URZ, 0x6, UR7 ;  /* 0x00000006ff077899 */ /* 0x000fe40008011407 */
[----:B------:R-:W-:Y:S02]  /*18a0*/  UISETP.GE.U32.AND UP2, UPT, UR5, -0x7f, UPT ;  /* 0xffffff810500788c */ /* 0x000fe4000bf46070 */
[----:B------:R-:W-:Y:S02]  /*18b0*/  UISETP.LT.U32.AND UP0, UPT, UR7, 0x11, UPT ;  /* 0x000000110700788c */ /* 0x000fe4000bf01070 */
[----:B------:R-:W-:-:S02]  /*18c0*/  UIADD3 UR4, UPT, UPT, UR4, 0x7e, URZ ;  /* 0x0000007e04047890 */ /* 0x000fc4000fffe0ff */
[----:B------:R-:W-:-:S04]  /*18d0*/  USEL UR5, UR7, 0x11, UP0 ;  /* 0x0000001107057887 */ /* 0x000fc80008000000 */
[----:B------:R-:W-:Y:S02]  /*18e0*/  UIADD3 UR21, UPT, UPT, UR5, -0x1, URZ ;  /* 0xffffffff05157890 */ /* 0x000fe4000fffe0ff */
[----:B------:R-:W-:Y:S02]  /*18f0*/  @UP2 UIADD3 UR21, UPT, UPT, UR5, URZ, URZ ;  /* 0x000000ff05152290 */ /* 0x000fe4000fffe0ff */
[----:B------:R-:W-:Y:S02]  /*1900*/  UIADD3 UR24, UPT, UPT, UR7, -UR5, URZ ;  /* 0x8000000507187290 */ /* 0x000fe4000fffe0ff */
[----:B------:R-:W-:Y:S02]  /*1910*/  UIADD3 UR13, UPT, UPT, UR21, 0x1, URZ ;  /* 0x00000001150d7890 */ /* 0x000fe4000fffe0ff */
[----:B--2-4-:R-:W-:-:S12]  /*1920*/  UIADD3 UR21, UPT, UPT, -UR21, URZ, URZ ;  /* 0x000000ff15157290 */ /* 0x014fd8000fffe1ff */
.L_x_43:
[----:B------:R-:W-:Y:S01]  /*1930*/  UISETP.NE.AND UP0, UPT, UR37, URZ, UPT ;  /* 0x000000ff2500728c */ /* 0x000fe2000bf05270 */
[----:B------:R-:W1:Y:S08]  /*1940*/  S2UR UR37, SR_CgaCtaId ;  /* 0x00000000002579c3 */ /* 0x000e700000008800 */
[----:B------:R-:W-:Y:S05]  /*1950*/  BRA.U UP0, `(.L_x_24) ;  /* 0x0000000100347547 */ /* 0x000fea000b800000 */
[----:B------:R-:W2:Y:S01]  /*1960*/  S2R R2, SR_CgaCtaId ;  /* 0x0000000000027919 */ /* 0x000ea20000008800 */
[----:B------:R-:W-:-:S04]  /*1970*/  MOV R3, 0x400 ;  /* 0x0000040000037802 */ /* 0x000fc80000000f00 */
[----:B--2---:R-:W-:Y:S02]  /*1980*/  LEA R3, R2, R3, 0x18 ;  /* 0x0000000302037211 */ /* 0x004fe400078ec0ff */
[----:B------:R-:W-:-:S03]  /*1990*/  SHF.L.U32 R2, R8, 0x1f, RZ ;  /* 0x0000001f08027819 */ /* 0x000fc600000006ff */
[----:B------:R-:W-:-:S04]  /*19a0*/  IMAD R3, R10, 0x8, R3 ;  /* 0x000000080a037824 */ /* 0x000fc800078e0203 */
[----:B------:R-:W2:Y:S02]  /*19b0*/  SYNCS.PHASECHK.TRANS64.TRYWAIT P0, [R3+URZ+0x1c0], R2 ;  /* 0x0001c002030075a7 */ /* 0x000ea400080011ff */
[----:B--2---:R-:W-:Y:S05]  /*19c0*/  @!P0 BRA `(.L_x_25) ;  /* 0x0000006400588947 */ /* 0x004fea0003800000 */
.L_x_147:
[----:B------:R-:W-:Y:S01]  /*19d0*/  VIADD R10, R10, 0x1 ;  /* 0x000000010a0a7836 */ /* 0x000fe20000000000 */
[----:B------:R2:W-:Y:S04]  /*19e0*/  SYNCS.ARRIVE.TRANS64.A1T0 RZ, [R3+URZ+0x1b0], RZ ;  /* 0x0001b0ff03ff79a7 */ /* 0x0005e800081000ff */
[----:B------:R-:W-:-:S04]  /*19f0*/  ISETP.NE.AND P0, PT, R10, 0x2, PT ;  /* 0x000000020a00780c */ /* 0x000fc80003f05270 */
[----:B------:R-:W-:Y:S02]  /*1a00*/  SEL R10, R10, RZ, P0 ;  /* 0x000000ff0a0a7207 */ /* 0x000fe40000000000 */
[----:B--2---:R-:W-:-:S04]  /*1a10*/  SEL R3, RZ, 0x1, P0 ;  /* 0x00000001ff037807 */ /* 0x004fc80000000000 */
[----:B------:R-:W-:-:S07]  /*1a20*/  LOP3.LUT R8, R8, R3, RZ, 0x3c, !PT ;  /* 0x0000000308087212 */ /* 0x000fce00078e3cff */
.L_x_24:
[----:B------:R-:W-:Y:S01]  /*1a30*/  UMOV UR6, 0x400 ;  /* 0x0000040000067882 */ /* 0x000fe20000000000 */
[----:B------:R-:W-:Y:S01]  /*1a40*/  LEA.HI R3, R21, R21, RZ, 0x1 ;  /* 0x0000001515037211 */ /* 0x000fe200078f08ff */
[----:B-1----:R-:W-:Y:S01]  /*1a50*/  ULEA UR6, UR37, UR6, 0x18 ;  /* 0x0000000625067291 */ /* 0x002fe2000f8ec0ff */
[----:B------:R-:W-:Y:S01]  /*1a60*/  SHF.L.U32 R2, R15, 0x1f, RZ ;  /* 0x0000001f0f027819 */ /* 0x000fe200000006ff */
[----:B------:R-:W-:Y:S01]  /*1a70*/  UISETP.GE.U32.AND UP0, UPT, UR4, 0x7f, UPT ;  /* 0x0000007f0400788c */ /* 0x000fe2000bf06070 */
[----:B------:R-:W-:Y:S01]  /*1a80*/  R2UR UR35, R16 ;  /* 0x00000000102372ca */ /* 0x000fe200000e0000 */
[----:B------:R-:W-:Y:S01]  /*1a90*/  ULEA UR8, UR23, UR6, 0x3 ;  /* 0x0000000617087291 */ /* 0x000fe2000f8e18ff */
[----:B------:R-:W-:Y:S01]  /*1aa0*/  IMAD.SHL.U32 R3, R3, 0x40, RZ ;  /* 0x0000004003037824 */ /* 0x000fe200078e00ff */
[----:B------:R-:W-:Y:S01]  /*1ab0*/  R2UR UR11, R17 ;  /* 0x00000000110b72ca */ /* 0x000fe200000e0000 */
[----:B------:R-:W-:-:S03]  /*1ac0*/  UMOV UR25, URZ ;  /* 0x000000ff00197c82 */ /* 0x000fc60008000000 */
[----:B------:R-:W-:-:S03]  /*1ad0*/  LOP3.LUT R3, R3, 0xffffff80, RZ, 0xc0, !PT ;  /* 0xffffff8003037812 */ /* 0x000fc600078ec0ff */
[----:B------:R1:W2:Y:S01]  /*1ae0*/  SYNCS.PHASECHK.TRANS64.TRYWAIT P0, [UR8+0x88], R2 ;  /* 0x00008802ff0075a7 */ /* 0x0002a20008001108 */
[----:B------:R-:W-:Y:S02]  /*1af0*/  R2UR UR9, R3 ;  /* 0x00000000030972ca */ /* 0x000fe400000e0000 */
[----:B------:R-:W-:-:S11]  /*1b00*/  R2UR UR8, R20 ;  /* 0x00000000140872ca */ /* 0x000fd600000e0000 */
[----:B------:R-:W-:Y:S02]  /*1b10*/  ULOP3.LUT UR35, UR9, 0x40, UR35, 0xf8, !UPT ;  /* 0x0000004009237892 */ /* 0x000fe4000f8ef823 */
[----:B------:R-:W-:Y:S01]  /*1b20*/  ULEA UR11, UR8, UR11, 0x6 ;  /* 0x0000000b080b7291 */ /* 0x000fe2000f8e30ff */
[----:B------:R-:W-:Y:S11]  /*1b30*/  BRA.U !UP0, `(.L_x_26) ;  /* 0x0000000108c07547 */ /* 0x000ff6000b800000 */
[----:B------:R-:W-:Y:S01]  /*1b40*/  UMOV UR16, UR21 ;  /* 0x0000001500107c82 */ /* 0x000fe20008000000 */
[----:B------:R-:W-:Y:S01]  /*1b50*/  UMOV UR17, UR23 ;  /* 0x0000001700117c82 */ /* 0x000fe20008000000 */
[----:B------:R-:W-:-:S05]  /*1b60*/  UMOV UR34, URZ ;  /* 0x000000ff00227c82 */ /* 0x000fca0008000000 */
.L_x_32:
[----:B------:R-:W-:Y:S01]  /*1b70*/  ULEA UR33, UR17, UR6, 0x3 ;  /* 0x0000000611217291 */ /* 0x000fe2000f8e18ff */
[----:B------:R-:W-:Y:S01]  /*1b80*/  @P5 MOV R3, 0x6000 ;  /* 0x0000600000035802 */ /* 0x000fe20000000f00 */
[----:B-12-4-:R-:W-:Y:S10]  /*1b90*/  @P0 BRA `(.L_x_27) ;  /* 0x00000000000c0947 */ /* 0x016ff40003800000 */
[----:B------:R-:W-:-:S04]  /*1ba0*/  SHF.L.U32 R5, R15, 0x1f, RZ ;  /* 0x0000001f0f057819 */ /* 0x000fc800000006ff */
[----:B------:R-:W2:Y:S02]  /*1bb0*/  SYNCS.PHASECHK.TRANS64.TRYWAIT P0, [UR33+0x88], R5 ;  /* 0x00008805ff0075a7 */ /* 0x000ea40008001121 */
[----:B--2---:R-:W-:Y:S05]  /*1bc0*/  @!P0 BRA `(.L_x_28) ;  /* 0x0000006000ec8947 */ /* 0x004fea0003800000 */
.L_x_27:
[----:B------:R2:W-:Y:S01]  /*1bd0*/  @P5 SYNCS.ARRIVE.TRANS64 RZ, [UR33], R3 ;  /* 0x00000003ffff59a7 */ /* 0x0005e20008000021 */
[----:B------:R-:W-:Y:S02]  /*1be0*/  ULOP3.LUT UR8, UR22, 0x2, URZ, 0xfc, !UPT ;  /* 0x0000000216087892 */ /* 0x000fe4000f8efcff */
[----:B------:R-:W-:Y:S02]  /*1bf0*/  UIADD3 UR16, UPT, UPT, UR16, 0x1, URZ ;  /* 0x0000000110107890 */ /* 0x000fe4000fffe0ff */
[----:B------:R-:W-:Y:S02]  /*1c00*/  UISETP.NE.AND UP0, UPT, UR8, 0x2, UPT ;  /* 0x000000020800788c */ /* 0x000fe4000bf05270 */
[----:B------:R-:W-:-:S07]  /*1c10*/  UISETP.NE.AND UP2, UPT, UR16, 0x1, UPT ;  /* 0x000000011000788c */ /* 0x000fce000bf45270 */
[----:B------:R-:W-:Y:S05]  /*1c20*/  BRA.U UP0, `(.L_x_29) ;  /* 0x0000000100047547 */ /* 0x000fea000b800000 */
[----:B------:R-:W-:Y:S05]  /*1c30*/  BPT.TRAP 0x1 ;  /* 0x000000040000795c */ /* 0x000fea0000300000 */
.L_x_29:
[----:B------:R-:W-:Y:S04]  /*1c40*/  BSSY.RECONVERGENT B0, `(.L_x_30) ;  /* 0x0000003000007945 */ /* 0x000fe80003800200 */
[----:B------:R-:W-:Y:S05]  /*1c50*/  @!P4 BRA `(.L_x_31) ;  /* 0x000000000004c947 */ /* 0x000fea0003800000 */
[----:B------:R-:W-:Y:S05]  /*1c60*/  BPT.TRAP 0x1 ;  /* 0x000000040000795c */ /* 0x000fea0000300000 */
.L_x_31:
[----:B------:R-:W-:Y:S05]  /*1c70*/  BSYNC.RECONVERGENT B0 ;  /* 0x0000000000007941 */ /* 0x000fea0003800200 */
.L_x_30:
[----:B------:R-:W-:Y:S02]  /*1c80*/  UIADD3 UR23, UPT, UPT, UR17, 0x1, URZ ;  /* 0x0000000111177890 */ /* 0x000fe4000fffe0ff */
[----:B------:R-:W-:Y:S02]  /*1c90*/  ULEA UR32, UR17, UR6, 0xd ;  /* 0x0000000611207291 */ /* 0x000fe4000f8e68ff */
[----:B------:R-:W-:Y:S02]  /*1ca0*/  UISETP.NE.AND UP0, UPT, UR23, 0x11, UPT ;  /* 0x000000111700788c */ /* 0x000fe4000bf05270 */
[----:B------:R-:W-:Y:S02]  /*1cb0*/  UIADD3 UR28, UP1, UPT, UR14, 0x80, URZ ;  /* 0x000000800e1c7890 */ /* 0x000fe4000ff3e0ff */
[----:B------:R-:W-:Y:S02]  /*1cc0*/  USEL UR9, URZ, 0x1, UP0 ;  /* 0x00000001ff097887 */ /* 0x000fe40008000000 */
[----:B------:R-:W-:-:S02]  /*1cd0*/  USEL UR23, UR23, URZ, UP0 ;  /* 0x000000ff17177287 */ /* 0x000fc40008000000 */
[----:B------:R-:W-:Y:S02]  /*1ce0*/  UIADD3 UR26, UP0, UPT, UR14, 0x180, URZ ;  /* 0x000001800e1a7890 */ /* 0x000fe4000ff1e0ff */
[----:B------:R-:W-:Y:S01]  /*1cf0*/  ULEA UR8, UR23, UR6, 0x3 ;  /* 0x0000000617087291 */ /* 0x000fe2000f8e18ff */
[----:B------:R-:W-:Y:S01]  /*1d00*/  LOP3.LUT R15, R15, UR9, RZ, 0x3c, !PT ;  /* 0x000000090f0f7c12 */ /* 0x000fe2000f8e3cff */
[----:B------:R-:W-:Y:S02]  /*1d10*/  ULOP3.LUT UR33, UR33, 0xfefffff8, URZ, 0xc0, !UPT ;  /* 0xfefffff821217892 */ /* 0x000fe4000f8ec0ff */
[----:B------:R-:W-:Y:S01]  /*1d20*/  UIADD3.X UR29, UPT, UPT, URZ, UR15, URZ, UP1, !UPT ;  /* 0x0000000fff1d7290 */ /* 0x000fe20008ffe4ff */
[----:B-1----:R-:W-:Y:S01]  /*1d30*/  SHF.L.U32 R2, R15, 0x1f, RZ ;  /* 0x0000001f0f027819 */ /* 0x002fe200000006ff */
[----:B------:R-:W-:Y:S02]  /*1d40*/  UIADD3 UR32, UPT, UPT, UR32, 0x3400, URZ ;  /* 0x0000340020207890 */ /* 0x000fe4000fffe0ff */
[----:B------:R-:W-:Y:S01]  /*1d50*/  UIADD3.X UR27, UPT, UPT, URZ, UR15, URZ, UP0, !UPT ;  /* 0x0000000fff1b7290 */ /* 0x000fe200087fe4ff */
[----:B------:R4:W1:Y:S01]  /*1d60*/  SYNCS.PHASECHK.TRANS64.TRYWAIT P0, [UR8+0x88], R2 ;  /* 0x00008802ff0075a7 */ /* 0x0008620008001108 */
[----:B------:R-:W-:Y:S01]  /*1d70*/  ULEA UR8, UR17, UR6, 0xc ;  /* 0x0000000611087291 */ /* 0x000fe2000f8e60ff */
[----:B------:R-:W-:Y:S01]  /*1d80*/  UMOV UR18, 0x0 ;  /* 0x0000000000127882 */ /* 0x000fe20000000000 */
[----:B------:R-:W-:-:S02]  /*1d90*/  UMOV UR19, 0x10000000 ;  /* 0x1000000000137882 */ /* 0x000fc40000000000 */
[----:B------:R-:W-:Y:S01]  /*1da0*/  UIADD3 UR8, UPT, UPT, UR8, 0x25400, URZ ;  /* 0x0002540008087890 */ /* 0x000fe2000fffe0ff */
[----:B------:R2:W-:Y:S01]  /*1db0*/  UTMALDG.3D.2CTA [UR32], [UR28], desc[UR18] ;  /* 0x000012201c0075b4 */ /* 0x0005e20008211000 */
[----:B------:R-:W-:Y:S01]  /*1dc0*/  UMOV UR10, UR34 ;  /* 0x00000022000a7c82 */ /* 0x000fe20008000000 */
[----:B------:R-:W-:Y:S01]  /*1dd0*/  UMOV UR12, UR36 ;  /* 0x00000024000c7c82 */ /* 0x000fe20008000000 */
[----:B------:R-:W-:Y:S01]  /*1de0*/  UMOV UR9, UR33 ;  /* 0x0000002100097c82 */ /* 0x000fe20008000000 */
[----:B------:R-:W-:Y:S01]  /*1df0*/  UMOV UR25, UR13 ;  /* 0x0000000d00197c82 */ /* 0x000fe20008000000 */
[----:B------:R-:W-:-:S03]  /*1e00*/  UMOV UR17, UR23 ;  /* 0x0000001700117c82 */ /* 0x000fc60008000000 */
[----:B------:R4:W-:Y:S01]  /*1e10*/  UTMALDG.3D.2CTA [UR8], [UR26], desc[UR18] ;  /* 0x000012081a0075b4 */ /* 0x0009e20008211000 */
[----:B--2---:R-:W-:Y:S01]  /*1e20*/  UIADD3 UR34, UPT, UPT, UR34, 0x40, URZ ;  /* 0x0000004022227890 */ /* 0x004fe2000fffe0ff */
[----:B------:R-:W-:Y:S11]  /*1e30*/  BRA.U UP2, `(.L_x_32) ;  /* 0xfffffffd024c7547 */ /* 0x000ff6000b83ffff */
.L_x_26:
[----:B----4-:R-:W-:Y:S01]  /*1e40*/  ULEA UR8, UR23, UR6, 0x3 ;  /* 0x0000000617087291 */ /* 0x010fe2000f8e18ff */
[----:B-1----:R-:W-:Y:S01]  /*1e50*/  SHF.L.U32 R2, R15, 0x1f, RZ ;  /* 0x0000001f0f027819 */ /* 0x002fe200000006ff */
[----:B------:R-:W-:Y:S01]  /*1e60*/  @!P1 SYNCS.ARRIVE.TRANS64.A1T0 RZ, [UR6+0x148], RZ ;  /* 0x000148ffffff99a7 */ /* 0x000fe20008100006 */
[----:B------:R-:W-:-:S06]  /*1e70*/  UISETP.GT.AND UP0, UPT, UR7, UR5, UPT ;  /* 0x000000050700728c */ /* 0x000fcc000bf04270 */
[----:B--2---:R1:W2:Y:S03]  /*1e80*/  SYNCS.PHASECHK.TRANS64.TRYWAIT P0, [UR8+0x88], R2 ;  /* 0x00008802ff0075a7 */ /* 0x0042a60008001108 */
[----:B------:R-:W-:Y:S05]  /*1e90*/  BRA.U !UP0, `(.L_x_33) ;  /* 0x0000000108c07547 */ /* 0x000fea000b800000 */
[----:B------:R-:W-:Y:S01]  /*1ea0*/  UIADD3 UR26, UPT, UPT, UR24, UR25, URZ ;  /* 0x00000019181a7290 */ /* 0x000fe2000fffe0ff */
[----:B------:R-:W-:-:S11]  /*1eb0*/  UMOV UR27, UR23 ;  /* 0x00000017001b7c82 */ /* 0x000fd60008000000 */
.L_x_39:
[----:B------:R-:W-:Y:S01]  /*1ec0*/  ULEA UR17, UR27, UR6, 0x3 ;  /* 0x000000061b117291 */ /* 0x000fe2000f8e18ff */
[----:B--2---:R-:W-:Y:S01]  /*1ed0*/  @P5 MOV R3, 0x6000 ;  /* 0x0000600000035802 */ /* 0x004fe20000000f00 */
[----:B-12---:R-:W-:Y:S10]  /*1ee0*/  @P0 BRA `(.L_x_34) ;  /* 0x00000000000c0947 */ /* 0x006ff40003800000 */
[----:B------:R-:W-:-:S04]  /*1ef0*/  SHF.L.U32 R5, R15, 0x1f, RZ ;  /* 0x0000001f0f057819 */ /* 0x000fc800000006ff */
[----:B------:R-:W2:Y:S02]  /*1f00*/  SYNCS.PHASECHK.TRANS64.TRYWAIT P0, [UR17+0x88], R5 ;  /* 0x00008805ff0075a7 */ /* 0x000ea40008001111 */
[----:B--2---:R-:W-:Y:S05]  /*1f10*/  @!P0 BRA `(.L_x_35) ;  /* 0x0000006000308947 */ /* 0x004fea0003800000 */
.L_x_34:
[----:B------:R2:W-:Y:S01]  /*1f20*/  @P5 SYNCS.ARRIVE.TRANS64 RZ, [UR17], R3 ;  /* 0x00000003ffff59a7 */ /* 0x0005e20008000011 */
[----:B------:R-:W-:-:S04]  /*1f30*/  ULOP3.LUT UR8, UR22, 0x2, URZ, 0xfc, !UPT ;  /* 0x0000000216087892 */ /* 0x000fc8000f8efcff */
[----:B------:R-:W-:-:S09]  /*1f40*/  UISETP.NE.AND UP0, UPT, UR8, 0x2, UPT ;  /* 0x000000020800788c */ /* 0x000fd2000bf05270 */
[----:B------:R-:W-:Y:S05]  /*1f50*/  BRA.U UP0, `(.L_x_36) ;  /* 0x0000000100047547 */ /* 0x000fea000b800000 */
[----:B------:R-:W-:Y:S05]  /*1f60*/  BPT.TRAP 0x1 ;  /* 0x000000040000795c */ /* 0x000fea0000300000 */
.L_x_36:
[----:B------:R-:W-:Y:S04]  /*1f70*/  BSSY.RECONVERGENT B0, `(.L_x_37) ;  /* 0x0000003000007945 */ /* 0x000fe80003800200 */
[----:B------:R-:W-:Y:S05]  /*1f80*/  @!P4 BRA `(.L_x_38) ;  /* 0x000000000004c947 */ /* 0x000fea0003800000 */
[----:B------:R-:W-:Y:S05]  /*1f90*/  BPT.TRAP 0x1 ;  /* 0x000000040000795c */ /* 0x000fea0000300000 */
.L_x_38:
[----:B------:R-:W-:Y:S05]  /*1fa0*/  BSYNC.RECONVERGENT B0 ;  /* 0x0000000000007941 */ /* 0x000fea0003800200 */
.L_x_37:
        /* <DEDUP_REMOVED lines=9> */
[----:B------:R-:W-:Y:S02]  /*2040*/  USHF.L.U32 UR18, UR25, 0x6, URZ ;  /* 0x0000000619127899 */ /* 0x000fe400080006ff */
[----:B------:R-:W-:Y:S01]  /*2050*/  ULOP3.LUT UR17, UR17, 0xfefffff8, URZ, 0xc0, !UPT ;  /* 0xfefffff811117892 */ /* 0x000fe2000f8ec0ff */
[----:B-1----:R-:W-:Y:S01]  /*2060*/  SHF.L.U32 R2, R15, 0x1f, RZ ;  /* 0x0000001f0f027819 */ /* 0x002fe200000006ff */
[----:B------:R-:W-:Y:S02]  /*2070*/  UIADD3 UR16, UPT, UPT, UR16, 0x3400, URZ ;  /* 0x0000340010107890 */ /* 0x000fe4000fffe0ff */
[----:B------:R-:W-:Y:S01]  /*2080*/  UIADD3.X UR33, UPT, UPT, URZ, UR15, URZ, UP1, !UPT ;  /* 0x0000000fff217290 */ /* 0x000fe20008ffe4ff */
[----:B------:R4:W1:Y:S01]  /*2090*/  SYNCS.PHASECHK.TRANS64.TRYWAIT P0, [UR8+0x88], R2 ;  /* 0x00008802ff0075a7 */ /* 0x0008620008001108 */
[----:B------:R-:W-:-:S02]  /*20a0*/  ULEA UR8, UR27, UR6, 0xc ;  /* 0x000000061b087291 */ /* 0x000fc4000f8e60ff */
[----:B------:R-:W-:Y:S02]  /*20b0*/  UIADD3.X UR31, UPT, UPT, URZ, UR15, URZ, UP0, !UPT ;  /* 0x0000000fff1f7290 */ /* 0x000fe400087fe4ff */
[----:B------:R-:W-:Y:S01]  /*20c0*/  UIADD3 UR8, UPT, UPT, UR8, 0x25400, URZ ;  /* 0x0002540008087890 */ /* 0x000fe2000fffe0ff */
[----:B------:R-:W-:Y:S01]  /*20d0*/  UMOV UR28, 0x0 ;  /* 0x00000000001c7882 */ /* 0x000fe20000000000 */
[----:B------:R-:W-:Y:S01]  /*20e0*/  UMOV UR29, 0x10000000 ;  /* 0x10000000001d7882 */ /* 0x000fe20000000000 */
[----:B------:R-:W-:Y:S01]  /*20f0*/  UMOV UR19, UR35 ;  /* 0x0000002300137c82 */ /* 0x000fe20008000000 */
[----:B------:R-:W-:Y:S01]  /*2100*/  UMOV UR20, UR36 ;  /* 0x0000002400147c82 */ /* 0x000fe20008000000 */
[----:B------:R-:W-:Y:S01]  /*2110*/  UMOV UR12, UR36 ;  /* 0x00000024000c7c82 */ /* 0x000fe20008000000 */
[----:B------:R-:W-:Y:S01]  /*2120*/  UMOV UR9, UR17 ;  /* 0x0000001100097c82 */ /* 0x000fe20008000000 */
[----:B------:R-:W-:Y:S01]  /*2130*/  UMOV UR10, UR18 ;  /* 0x00000012000a7c82 */ /* 0x000fe20008000000 */
[----:B------:R4:W-:Y:S01]  /*2140*/  UTMALDG.3D.2CTA [UR16], [UR32], desc[UR28] ;  /* 0x00001c10200075b4 */ /* 0x0009e20008211000 */
[----:B------:R-:W-:Y:S01]  /*2150*/  UIADD3 UR25, UPT, UPT, UR25, 0x1, URZ ;  /* 0x0000000119197890 */ /* 0x000fe2000fffe0ff */
[----:B------:R-:W-:-:S03]  /*2160*/  UMOV UR27, UR23 ;  /* 0x00000017001b7c82 */ /* 0x000fc60008000000 */
[----:B------:R-:W-:Y:S01]  /*2170*/  UISETP.NE.AND UP0, UPT, UR25, UR26, UPT ;  /* 0x0000001a1900728c */ /* 0x000fe2000bf05270 */
[----:B------:R4:W-:Y:S08]  /*2180*/  UTMALDG.3D.2CTA [UR8], [UR30], desc[UR28] ;  /* 0x00001c081e0075b4 */ /* 0x0009f00008211000 */
[----:B----4-:R-:W-:Y:S05]  /*2190*/  BRA.U UP0, `(.L_x_39) ;  /* 0xfffffffd00487547 */ /* 0x010fea000b83ffff */
.L_x_33:
[----:B-1----:R-:W-:Y:S01]  /*21a0*/  LEA R2, R14, UR6, 0x3 ;  /* 0x000000060e027c11 */ /* 0x002fe2000f8e18ff */
[----:B------:R-:W-:Y:S01]  /*21b0*/  NOP ;  /* 0x0000000000007918 */ /* 0x000fe20000000000 */
[----:B--2---:R-:W-:Y:S02]  /*21c0*/  SHF.L.U32 R3, R12, 0x1f, RZ ;  /* 0x0000001f0c037819 */ /* 0x004fe400000006ff */
[----:B------:R-:W-:Y:S02]  /*21d0*/  LEA R4, R14, UR6, 0x4 ;  /* 0x000000060e047c11 */ /* 0x000fe4000f8e20ff */
[----:B------:R-:W1:Y:S02]  /*21e0*/  SYNCS.PHASECHK.TRANS64.TRYWAIT P0, [R2+URZ+0x150], R3 ;  /* 0x00015003020075a7 */ /* 0x000e6400080011ff */
[----:B-1----:R-:W-:Y:S05]  /*21f0*/  @!P0 BRA `(.L_x_40) ;  /* 0x0000005c00908947 */ /* 0x002fea0003800000 */
.L_x_150:
[----:B------:R-:W2:Y:S01]  /*2200*/  LDS.128 R4, [R4+0x1e0] ;  /* 0x0001e00004047984 */ /* 0x000ea20000000c00 */
[----:B------:R-:W-:Y:S01]  /*2210*/  ISETP.GE.AND P0, PT, R26, 0x1, PT ;  /* 0x000000011a00780c */ /* 0x000fe20003f06270 */
[----:B-1----:R-:W-:Y:S01]  /*2220*/  VIADD R2, R2, 0x160 ;  /* 0x0000016002027836 */ /* 0x002fe20000000000 */
[----:B------:R-:W-:Y:S01]  /*2230*/  @!PT LDS RZ, [RZ] ;  /* 0x00000000fffff984 */ /* 0x000fe20000000800 */
[----:B------:R-:W-:Y:S01]  /*2240*/  @!PT LDS RZ, [RZ] ;  /* 0x00000000fffff984 */ /* 0x000fe20000000800 */
[----:B------:R-:W-:Y:S01]  /*2250*/  @!PT LDS RZ, [RZ] ;  /* 0x00000000fffff984 */ /* 0x000fe20000000800 */
[----:B------:R-:W-:Y:S01]  /*2260*/  @!PT LDS RZ, [RZ] ;  /* 0x00000000fffff984 */ /* 0x000fe20000000800 */
[----:B------:R1:W-:Y:S06]  /*2270*/  MEMBAR.ALL.CTA ;  /* 0x0000000000007992 */ /* 0x0003ec0000008000 */
[----:B-1----:R-:W1:Y:S01]  /*2280*/  FENCE.VIEW.ASYNC.S ;  /* 0x00000000000073c6 */ /* 0x002e620000000000 */
[----:B------:R-:W-:-:S04]  /*2290*/  PRMT R2, RZ, 0x654, R2 ;  /* 0x00000654ff027816 */ /* 0x000fc80000000002 */
[----:B-1----:R1:W-:Y:S01]  /*22a0*/  SYNCS.ARRIVE.TRANS64.RED.A1T0 RZ, [R2+URZ], RZ ;  /* 0x000000ff02ff79a7 */ /* 0x0023e200081004ff */
[----:B--2---:R-:W-:-:S13]  /*22b0*/  LOP3.LUT P2, RZ, R6, 0x1, RZ, 0xc0, !PT ;  /* 0x0000000106ff7812 */ /* 0x004fda000784c0ff */
[----:B------:R-:W-:Y:S01]  /*22c0*/  @P2 SHF.R.U32.HI R3, RZ, 0x10, R5 ;  /* 0x00000010ff032819 */ /* 0x000fe20000011605 */
[----:B------:R-:W-:Y:S01]  /*22d0*/  VOTEU.ANY UP0, P2 ;  /* 0x0000000000ff7886 */ /* 0x000fe20001000100 */
[----:B------:R-:W-:Y:S02]  /*22e0*/  @P2 MOV R13, R4 ;  /* 0x00000004000d2202 */ /* 0x000fe40000000f00 */
[----:B------:R-:W-:Y:S02]  /*22f0*/  @P2 R2UR.BROADCAST UR8, R3 ;  /* 0x00000000030822ca */ /* 0x000fe400008e0000 */
[----:B------:R-:W-:-:S11]  /*2300*/  @P2 LOP3.LUT R11, R5, 0xffff, RZ, 0xc0, !PT ;  /* 0x0000ffff050b2812 */ /* 0x000fd600078ec0ff */
[----:B------:R-:W-:Y:S01]  /*2310*/  @UP0 UMOV UR36, UR8 ;  /* 0x0000000800240c82 */ /* 0x000fe20008000000 */
[----:B-1----:R-:W-:Y:S05]  /*2320*/  @!P0 BRA `(.L_x_41) ;  /* 0x0000000000b88947 */ /* 0x002fea0003800000 */
[----:B------:R-:W3:Y:S01]  /*2330*/  LDC.64 R4, c[0x0][0xb18] ;  /* 0x0002c600ff047b82 */ /* 0x000ee20000000a00 */
[----:B------:R-:W-:-:S07]  /*2340*/  ISETP.NE.AND P3, PT, R26, 0x1, PT ;  /* 0x000000011a00780c */ /* 0x000fce0003f65270 */
[----:B------:R-:W1:Y:S08]  /*2350*/  LDC.64 R6, c[0x0][0xb10] ;  /* 0x0002c400ff067b82 */ /* 0x000e700000000a00 */
[----:B------:R-:W2:Y:S08]  /*2360*/  LDC R18, c[0x0][0xb20] ;  /* 0x0002c800ff127b82 */ /* 0x000eb00000000800 */
[----:B------:R-:W4:Y:S01]  /*2370*/  LDC R20, c[0x0][0xb0c] ;  /* 0x0002c300ff147b82 */ /* 0x000f220000000800 */
[----:B---3--:R-:W-:Y:S01]  /*2380*/  IMAD.HI.U32 R19, R0, R5, RZ ;  /* 0x0000000500137227 */ /* 0x008fe200078e00ff */
[----:B------:R-:W-:-:S03]  /*2390*/  ISETP.NE.AND P0, PT, R4, 0x1, PT ;  /* 0x000000010400780c */ /* 0x000fc60003f05270 */
[----:B------:R-:W-:-:S03]  /*23a0*/  IMAD.HI.U32 R5, R11, R5, RZ ;  /* 0x000000050b057227 */ /* 0x000fc600078e00ff */
[----:B------:R-:W3:Y:S01]  /*23b0*/  LDC.64 R2, c[0x0][0xb28] ;  /* 0x0002ca00ff027b82 */ /* 0x000ee20000000a00 */
[----:B-1----:R-:W-:-:S04]  /*23c0*/  IMAD.HI.U32 R22, R9, R6, RZ ;  /* 0x0000000609167227 */ /* 0x002fc800078e00ff */
[----:B------:R-:W-:Y:S01]  /*23d0*/  IMAD.HI.U32 R24, R13, R6, RZ ;  /* 0x000000060d187227 */ /* 0x000fe200078e00ff */
[----:B------:R-:W-:Y:S02]  /*23e0*/  SHF.R.U32.HI R22, RZ, R7, R22 ;  /* 0x00000007ff167219 */ /* 0x000fe40000011616 */
[-C--:B--2---:R-:W-:Y:S02]  /*23f0*/  SHF.R.U32.HI R19, RZ, R18.reuse, R19 ;  /* 0x00000012ff137219 */ /* 0x084fe40000011613 */
[----:B------:R-:W-:Y:S02]  /*2400*/  SHF.R.U32.HI R18, RZ, R18, R5 ;  /* 0x00000012ff127219 */ /* 0x000fe40000011605 */
[----:B------:R-:W-:Y:S02]  /*2410*/  SEL R19, R0, R19, !P0 ;  /* 0x0000001300137207 */ /* 0x000fe40004000000 */
[----:B------:R-:W-:Y:S02]  /*2420*/  SHF.R.U32.HI R24, RZ, R7, R24 ;  /* 0x00000007ff187219 */ /* 0x000fe40000011618 */
[----:B----4-:R-:W-:-:S02]  /*2430*/  ISETP.NE.AND P1, PT, R20, 0x1, PT ;  /* 0x000000011400780c */ /* 0x010fc40003f25270 */
[----:B------:R-:W-:Y:S02]  /*2440*/  SEL R5, R11, R18, !P0 ;  /* 0x000000120b057207 */ /* 0x000fe40004000000 */
[----:B------:R-:W-:Y:S02]  /*2450*/  SEL R21, R9, R22, !P1 ;  /* 0x0000001609157207 */ /* 0x000fe40004800000 */
[----:B------:R-:W-:Y:S01]  /*2460*/  SEL R7, R13, R24, !P1 ;  /* 0x000000180d077207 */ /* 0x000fe20004800000 */
[----:B---3--:R-:W-:-:S04]  /*2470*/  IMAD.HI.U32 R22, R19, R2, RZ ;  /* 0x0000000213167227 */ /* 0x008fc800078e00ff */
[----:B------:R-:W-:Y:S01]  /*2480*/  IMAD.HI.U32 R6, R21, R2, RZ ;  /* 0x0000000215067227 */ /* 0x000fe200078e00ff */
[----:B------:R-:W-:-:S04]  /*2490*/  @P3 SHF.R.U32.HI R19, RZ, R3, R22 ;  /* 0x00000003ff133219 */ /* 0x000fc80000011616 */
        /* <DEDUP_REMOVED lines=8> */
[----:B------:R-:W-:-:S04]  /*2520*/  @!P0 IMAD.HI.U32 R18, R7, R2, RZ ;  /* 0x0000000207128227 */ /* 0x000fc800078e00ff */
[----:B------:R-:W-:Y:S01]  /*2530*/  IMAD.MOV R2, RZ, RZ, -R6 ;  /* 0x000000ffff027224 */ /* 0x000fe200078e0a06 */
[----:B------:R-:W-:-:S03]  /*2540*/  @!P0 SHF.R.U32.HI R18, RZ, R3, R18 ;  /* 0x00000003ff128219 */ /* 0x000fc60000011612 */
[----:B------:R-:W-:Y:S01]  /*2550*/  IMAD R2, R26, R2, R5 ;  /* 0x000000021a027224 */ /* 0x000fe200078e0205 */
[----:B------:R-:W-:Y:S02]  /*2560*/  @!P0 SEL R3, R7, R18, !P3 ;  /* 0x0000001207038207 */ /* 0x000fe40005800000 */
[----:B------:R-:W-:-:S03]  /*2570*/  IADD3 R18, PT, PT, -R5, RZ, RZ ;  /* 0x000000ff05127210 */ /* 0x000fc60007ffe1ff */
[--C-:B------:R-:W-:Y:S02]  /*2580*/  @!P0 IMAD.IADD R6, R6, 0x1, -R3.reuse ;  /* 0x0000000106068824 */ /* 0x100fe400078e0a03 */
[----:B------:R-:W-:Y:S01]  /*2590*/  @!P0 IMAD R3, R2, R21, R3 ;  /* 0x0000001502038224 */ /* 0x000fe200078e0203 */
[----:B------:R-:W-:Y:S01]  /*25a0*/  IADD3 R2, PT, PT, -R7, RZ, RZ ;  /* 0x000000ff07027210 */ /* 0x000fe20007ffe1ff */
[----:B------:R-:W-:Y:S02]  /*25b0*/  @!P0 IMAD R5, R26, R6, R7 ;  /* 0x000000061a058224 */ /* 0x000fe400078e0207 */
[----:B------:R-:W-:Y:S02]  /*25c0*/  IMAD R11, R4, R18, R11 ;  /* 0x00000012040b7224 */ /* 0x000fe400078e020b */
[----:B------:R-:W-:Y:S02]  /*25d0*/  @!P0 IMAD.MOV.U32 R7, RZ, RZ, R3 ;  /* 0x000000ffff078224 */ /* 0x000fe400078e0003 */
[----:B------:R-:W-:-:S02]  /*25e0*/  IMAD R2, R20, R2, R13 ;  /* 0x0000000214027224 */ /* 0x000fc400078e020d */
[----:B------:R-:W-:Y:S02]  /*25f0*/  IMAD R11, R5, R4, R11 ;  /* 0x00000004050b7224 */ /* 0x000fe400078e020b */
[----:B------:R-:W-:Y:S02]  /*2600*/  IMAD R13, R7, R20, R2 ;  /* 0x00000014070d7224 */ /* 0x000fe400078e0202 */
.L_x_41:
[----:B------:R-:W1:Y:S02]  /*2610*/  LDCU UR8, c[0x0][0xb30] ;  /* 0x00016600ff0877ac */ /* 0x000e640008000800 */
[----:B-1----:R-:W-:-:S09]  /*2620*/  UISETP.NE.AND UP0, UPT, UR8, 0x1, UPT ;  /* 0x000000010800788c */ /* 0x002fd2000bf05270 */
[----:B------:R-:W-:Y:S05]  /*2630*/  BRA.U UP0, `(.L_x_42) ;  /* 0x0000000100407547 */ /* 0x000fea000b800000 */
[----:B------:R-:W1:Y:S08]  /*2640*/  LDC.64 R4, c[0x0][0xb10] ;  /* 0x0002c400ff047b82 */ /* 0x000e700000000a00 */
[----:B------:R-:W2:Y:S08]  /*2650*/  LDC.64 R2, c[0x0][0xb18] ;  /* 0x0002c600ff027b82 */ /* 0x000eb00000000a00 */
[----:B------:R-:W4:Y:S08]  /*2660*/  LDC R6, c[0x0][0xb20] ;  /* 0x0002c800ff067b82 */ /* 0x000f300000000800 */
[----:B------:R-:W3:Y:S01]  /*2670*/  LDC R18, c[0x0][0xb0c] ;  /* 0x0002c300ff127b82 */ /* 0x000ee20000000800 */
[----:B-1----:R-:W-:-:S05]  /*2680*/  IMAD.HI.U32 R4, R13, R4, RZ ;  /* 0x000000040d047227 */ /* 0x002fca00078e00ff */
[----:B------:R-:W-:Y:S01]  /*2690*/  SHF.R.U32.HI R4, RZ, R5, R4 ;  /* 0x00000005ff047219 */ /* 0x000fe20000011604 */
[----:B--2---:R-:W-:Y:S01]  /*26a0*/  IMAD.HI.U32 R3, R11, R3, RZ ;  /* 0x000000030b037227 */ /* 0x004fe200078e00ff */
[----:B------:R-:W-:-:S04]  /*26b0*/  ISETP.NE.AND P0, PT, R2, 0x1, PT ;  /* 0x000000010200780c */ /* 0x000fc80003f05270 */
[----:B----4-:R-:W-:-:S04]  /*26c0*/  SHF.R.U32.HI R6, RZ, R6, R3 ;  /* 0x00000006ff067219 */ /* 0x010fc80000011603 */
[----:B------:R-:W-:Y:S02]  /*26d0*/  SEL R3, R11, R6, !P0 ;  /* 0x000000060b037207 */ /* 0x000fe40004000000 */
[----:B---3--:R-:W-:-:S04]  /*26e0*/  ISETP.NE.AND P1, PT, R18, 0x1, PT ;  /* 0x000000011200780c */ /* 0x008fc80003f25270 */
[----:B------:R-:W-:-:S05]  /*26f0*/  SEL R4, R13, R4, !P1 ;  /* 0x000000040d047207 */ /* 0x000fca0004800000 */
[----:B------:R-:W-:Y:S02]  /*2700*/  IMAD.IADD R5, R3, 0x1, -R4 ;  /* 0x0000000103057824 */ /* 0x000fe400078e0a04 */
[----:B------:R-:W-:Y:S02]  /*2710*/  IMAD.IADD R3, R4, 0x1, -R3 ;  /* 0x0000000104037824 */ /* 0x000fe400078e0a03 */
[----:B------:R-:W-:Y:S02]  /*2720*/  IMAD R13, R5, R18, R13 ;  /* 0x00000012050d7224 */ /* 0x000fe400078e020d */
[----:B------:R-:W-:-:S07]  /*2730*/  IMAD R11, R3, R2, R11 ;  /* 0x00000002030b7224 */ /* 0x000fce00078e020b */
.L_x_42:
[----:B------:R-:W-:Y:S01]  /*2740*/  VIADD R14, R14, 0x1 ;  /* 0x000000010e0e7836 */ /* 0x000fe20000000000 */
[----:B------:R-:W-:Y:S01]  /*2750*/  PLOP3.LUT P1, PT, PT, PT, PT, 0x80, 0x8 ;  /* 0x000000000008781c */ /* 0x000fe20003f2f070 */
[----:B------:R-:W-:Y:S02]  /*2760*/  IMAD.IADD R21, R13, 0x1, R60 ;  /* 0x000000010d157824 */ /* 0x000fe400078e023c */
[----:B------:R-:W-:Y:S01]  /*2770*/  IMAD.IADD R20, R11, 0x1, R58 ;  /* 0x000000010b147824 */ /* 0x000fe200078e023a */
[----:B------:R-:W-:-:S04]  /*2780*/  ISETP.NE.AND P0, PT, R14, 0x2, PT ;  /* 0x000000020e00780c */ /* 0x000fc80003f05270 */
[----:B------:R-:W-:Y:S02]  /*2790*/  SEL R3, RZ, 0x1, P0 ;  /* 0x00000001ff037807 */ /* 0x000fe40000000000 */
[----:B------:R-:W-:Y:S02]  /*27a0*/  SEL R14, R14, RZ, P0 ;  /* 0x000000ff0e0e7207 */ /* 0x000fe40000000000 */
[----:B------:R-:W-:Y:S01]  /*27b0*/  LOP3.LUT R12, R12, R3, RZ, 0x3c, !PT ;  /* 0x000000030c0c7212 */ /* 0x000fe200078e3cff */
[----:B------:R-:W-:Y:S06]  /*27c0*/  @P2 BRA `(.L_x_43) ;  /* 0xfffffff000582947 */ /* 0x000fec000383ffff */
[----:B------:R-:W-:Y:S01]  /*27d0*/  UIADD3 UR6, UPT, UPT, UR6, 0x88, URZ ;  /* 0x0000008806067890 */ /* 0x000fe2000fffe0ff */
[----:B------:R-:W-:-:S03]  /*27e0*/  SHF.L.U32 R3, R15, 0x1f, RZ ;  /* 0x0000001f0f037819 */ /* 0x000fc600000006ff */
[----:B------:R-:W-:-:S09]  /*27f0*/  ULEA UR4, UR23, UR6, 0x3 ;  /* 0x0000000617047291 */ /* 0x000fd2000f8e18ff */
[----:B------:R-:W1:Y:S02]  /*2800*/  SYNCS.PHASECHK.TRANS64.TRYWAIT P0, [UR4], R3 ;  /* 0x00000003ff0075a7 */ /* 0x000e640008001104 */
[----:B-1----:R-:W-:Y:S05]  /*2810*/  @!P0 BRA `(.L_x_44) ;  /* 0x00000058001c8947 */ /* 0x002fea0003800000 */
.L_x_152:
[----:B------:R-:W-:-:S04]  /*2820*/  UIADD3 UR5, UPT, UPT, UR23, 0x1, URZ ;  /* 0x0000000117057890 */ /* 0x000fc8000fffe0ff */
[----:B------:R-:W-:-:S04]  /*2830*/  UISETP.NE.AND UP0, UPT, UR5, 0x11, UPT ;  /* 0x000000110500788c */ /* 0x000fc8000bf05270 */
[----:B------:R-:W-:Y:S02]  /*2840*/  USEL UR7, URZ, 0x1, UP0 ;  /* 0x00000001ff077887 */ /* 0x000fe40008000000 */
[----:B------:R-:W-:-:S04]  /*2850*/  USEL UR5, UR5, URZ, UP0 ;  /* 0x000000ff05057287 */ /* 0x000fc80008000000 */
[----:B------:R-:W-:Y:S01]  /*2860*/  ULEA UR4, UR5, UR6, 0x3 ;  /* 0x0000000605047291 */ /* 0x000fe2000f8e18ff */
[----:B------:R-:W-:-:S04]  /*2870*/  LOP3.LUT R2, R15, UR7, RZ, 0x3c, !PT ;  /* 0x000000070f027c12 */ /* 0x000fc8000f8e3cff */
[----:B-1----:R-:W-:-:S04]  /*2880*/  SHF.L.U32 R3, R2, 0x1f, RZ ;  /* 0x0000001f02037819 */ /* 0x002fc800000006ff */
[----:B------:R-:W1:Y:S02]  /*2890*/  SYNCS.PHASECHK.TRANS64.TRYWAIT P0, [UR4], R3 ;  /* 0x00000003ff0075a7 */ /* 0x000e640008001104 */
[----:B-1----:R-:W-:Y:S05]  /*28a0*/  @!P0 BRA `(.L_x_45) ;  /* 0x0000005800108947 */ /* 0x002fea0003800000 */
.L_x_154:
        /* <DEDUP_REMOVED lines=9> */
.L_x_156:
        /* <DEDUP_REMOVED lines=9> */
.L_x_158:
        /* <DEDUP_REMOVED lines=9> */
.L_x_160:
        /* <DEDUP_REMOVED lines=9> */
.L_x_162:
        /* <DEDUP_REMOVED lines=9> */
.L_x_164:
        /* <DEDUP_REMOVED lines=9> */
.L_x_166:
        /* <DEDUP_REMOVED lines=9> */
.L_x_168:
        /* <DEDUP_REMOVED lines=9> */
.L_x_170:
        /* <DEDUP_REMOVED lines=9> */
.L_x_172:
        /* <DEDUP_REMOVED lines=9> */
.L_x_174:
        /* <DEDUP_REMOVED lines=9> */
.L_x_176:
        /* <DEDUP_REMOVED lines=9> */
.L_x_178:
        /* <DEDUP_REMOVED lines=9> */
.L_x_180:
        /* <DEDUP_REMOVED lines=9> */
.L_x_182:
[----:B------:R-:W-:-:S04]  /*3090*/  UIADD3 UR5, UPT, UPT, UR5, 0x1, URZ ;  /* 0x0000000105057890 */ /* 0x000fc8000fffe0ff */
[----:B------:R-:W-:-:S04]  /*30a0*/  UISETP.NE.AND UP0, UPT, UR5, 0x11, UPT ;  /* 0x000000110500788c */ /* 0x000fc8000bf05270 */
[----:B------:R-:W-:Y:S02]  /*30b0*/  USEL UR4, URZ, 0x1, UP0 ;  /* 0x00000001ff047887 */ /* 0x000fe40008000000 */
[----:B------:R-:W-:-:S04]  /*30c0*/  USEL UR5, UR5, URZ, UP0 ;  /* 0x000000ff05057287 */ /* 0x000fc80008000000 */
[----:B------:R-:W-:Y:S01]  /*30d0*/  ULEA UR5, UR5, UR6, 0x3 ;  /* 0x0000000605057291 */ /* 0x000fe2000f8e18ff */
[----:B-1----:R-:W-:-:S04]  /*30e0*/  LOP3.LUT R3, R2, UR4, RZ, 0x3c, !PT ;  /* 0x0000000402037c12 */ /* 0x002fc8000f8e3cff */
[----:B------:R-:W-:Y:S01]  /*30f0*/  SHF.L.U32 R3, R3, 0x1f, RZ ;  /* 0x0000001f03037819 */ /* 0x000fe200000006ff */
[----:B---3--:R-:W-:-:S07]  /*3100*/  IMAD.U32 R0, RZ, RZ, UR5 ;  /* 0x00000005ff007e24 */ /* 0x008fce000f8e00ff */
.L_x_60:
[----:B-1----:R1:W2:Y:S02]  /*3110*/  SYNCS.PHASECHK.TRANS64.TRYWAIT P0, [R0+URZ], R3 ;  /* 0x00000003000075a7 */ /* 0x0022a400080011ff */
[----:B--2---:R-:W-:Y:S05]  /*3120*/  @!P0 NANOSLEEP.SYNCS 0x989680 ;  /* 0x009896800000895d */ /* 0x004fea0003900000 */
[----:B------:R-:W2:Y:S02]  /*3130*/  @!P0 SYNCS.PHASECHK.TRANS64 P0, [R0+URZ], R3 ;  /* 0x00000003000085a7 */ /* 0x000ea400080010ff */
[----:B--2---:R-:W-:Y:S05]  /*3140*/  @P0 EXIT ;  /* 0x000000000000094d */ /* 0x004fea0003800000 */
[----:B------:R-:W-:Y:S05]  /*3150*/  BRA `(.L_x_60) ;  /* 0xfffffffc00ec7947 */ /* 0x000fea000383ffff */
.L_x_23:
[----:B------:R-:W-:-:S04]  /*3160*/  UISETP.NE.AND UP1, UPT, UR37, URZ, UPT ;  /* 0x000000ff2500728c */ /* 0x000fc8000bf25270 */
[----:B------:R-:W-:-:S09]  /*3170*/  UISETP.NE.OR UP1, UPT, UR10, 0x1, UP1 ;  /* 0x000000010a00788c */ /* 0x000fd20008f25670 */
[----:B------:R-:W-:Y:S05]  /*3180*/  BRA.U UP1, `(.L_x_61) ;  /* 0x00000005014c7547 */ /* 0x000fea000b800000 */
[----:B------:R-:W-:Y:S01]  /*3190*/  HFMA2 R11, -RZ, RZ, 0, 0 ;  /* 0x00000000ff0b7431 */ /* 0x000fe200000001ff */
[----:B------:R-:W-:Y:S01]  /*31a0*/  ISETP.GE.U32.AND P2, PT, R10, 0x2, PT ;  /* 0x000000020a00780c */ /* 0x000fe20003f46070 */
[----:B------:R-:W-:Y:S01]  /*31b0*/  IMAD.MOV.U32 R12, RZ, RZ, 0x1 ;  /* 0x00000001ff0c7424 */ /* 0x000fe200078e00ff */
[----:B------:R-:W-:Y:S01]  /*31c0*/  CS2R R8, SRZ ;  /* 0x0000000000087805 */ /* 0x000fe2000001ff00 */
[----:B------:R-:W-:Y:S01]  /*31d0*/  IMAD.MOV.U32 R3, RZ, RZ, RZ ;  /* 0x000000ffff037224 */ /* 0x000fe200078e00ff */
[----:B------:R-:W-:Y:S01]  /*31e0*/  UMOV UR4, 0x400 ;  /* 0x0000040000047882 */ /* 0x000fe20000000000 */
[----:B------:R-:W-:Y:S01]  /*31f0*/  UMOV UR6, URZ ;  /* 0x000000ff00067c82 */ /* 0x000fe20008000000 */
[----:B------:R-:W-:-:S12]  /*3200*/  ULEA UR37, UR37, UR4, 0x18 ;  /* 0x0000000425257291 */ /* 0x000fd8000f8ec0ff */
.L_x_65:
[----:B------:R-:W-:Y:S02]  /*3210*/  LEA R0, R3, UR37, 0x3 ;  /* 0x0000002503007c11 */ /* 0x000fe4000f8e18ff */
[----:B------:R-:W-:-:S03]  /*3220*/  SHF.L.U32 R5, R8, 0x1f, RZ ;  /* 0x0000001f08057819 */ /* 0x000fc600000006ff */
[----:B------:R-:W-:Y:S01]  /*3230*/  VIADD R4, R0, 0x1c0 ;  /* 0x000001c000047836 */ /* 0x000fe20000000000 */
[----:B------:R-:W1:Y:S02]  /*3240*/  SYNCS.PHASECHK.TRANS64.TRYWAIT P0, [R0+URZ+0x1b0], R5 ;  /* 0x0001b005000075a7 */ /* 0x000e6400080011ff */
[----:B-1----:R-:W-:Y:S05]  /*3250*/  @!P0 BRA `(.L_x_62) ;  /* 0x00000054000c8947 */ /* 0x002fea0003800000 */
.L_x_183:
[----:B------:R-:W-:Y:S01]  /*3260*/  ULEA UR5, UR6, UR37, 0x3 ;  /* 0x0000002506057291 */ /* 0x000fe2000f8e18ff */
[----:B------:R-:W-:Y:S01]  /*3270*/  PRMT R4, RZ, 0x654, R4 ;  /* 0x00000654ff047816 */ /* 0x000fe20000000004 */
[----:B-1----:R-:W-:Y:S01]  /*3280*/  @!P2 IMAD.MOV.U32 R5, RZ, RZ, 0x10 ;  /* 0x00000010ff05a424 */ /* 0x002fe200078e00ff */
[----:B------:R-:W-:Y:S01]  /*3290*/  SHF.L.U32 R7, R12, 0x1f, RZ ;  /* 0x0000001f0c077819 */ /* 0x000fe200000006ff */
[----:B------:R-:W-:Y:S01]  /*32a0*/  UIADD3 UR4, UPT, UPT, UR5, 0x150, URZ ;  /* 0x0000015005047890 */ /* 0x000fe2000fffe0ff */
[----:B------:R1:W-:Y:S05]  /*32b0*/  SYNCS.ARRIVE.TRANS64.RED.A1T0 RZ, [R4+URZ], RZ ;  /* 0x000000ff04ff79a7 */ /* 0x0003ea00081004ff */
[----:B------:R-:W-:Y:S01]  /*32c0*/  IMAD.U32 R13, RZ, RZ, UR4 ;  /* 0x00000004ff0d7e24 */ /* 0x000fe2000f8e00ff */
[----:B------:R-:W2:Y:S04]  /*32d0*/  SYNCS.PHASECHK.TRANS64.TRYWAIT P0, [UR5+0x160], R7 ;  /* 0x00016007ff0075a7 */ /* 0x000ea80008001105 */
[----:B------:R-:W-:Y:S01]  /*32e0*/  PRMT R13, R10, 0x654, R13 ;  /* 0x000006540a0d7816 */ /* 0x000fe2000000000d */
[----:B-12---:R-:W-:Y:S06]  /*32f0*/  @!P0 BRA `(.L_x_63) ;  /* 0x0000005000f88947 */ /* 0x006fec0003800000 */
.L_x_185:
[----:B------:R-:W-:Y:S01]  /*3300*/  ULEA UR4, UR6, UR37, 0x4 ;  /* 0x0000002506047291 */ /* 0x000fe2000f8e20ff */
[----:B------:R-:W-:Y:S01]  /*3310*/  SEL R2, R13, R2, !P2 ;  /* 0x000000020d027207 */ /* 0x000fe20005000000 */
[----:B------:R-:W-:Y:S01]  /*3320*/  UIADD3 UR5, UPT, UPT, UR5, 0x150, URZ ;  /* 0x0000015005057890 */ /* 0x000fe2000fffe0ff */
[----:B-1----:R-:W-:Y:S01]  /*3330*/  LEA R0, R11, UR37, 0x3 ;  /* 0x000000250b007c11 */ /* 0x002fe2000f8e18ff */
[----:B------:R-:W-:Y:S01]  /*3340*/  UIADD3 UR4, UPT, UPT, UR4, 0x1e0, URZ ;  /* 0x000001e004047890 */ /* 0x000fe2000fffe0ff */
[----:B------:R1:W-:Y:S01]  /*3350*/  @!P2 SYNCS.ARRIVE.TRANS64.RED RZ, [R2+URZ], R5 ;  /* 0x0000000502ffa9a7 */ /* 0x0003e200080004ff */
[----:B------:R-:W-:Y:S01]  /*3360*/  UIADD3 UR6, UPT, UPT, UR6, 0x1, URZ ;  /* 0x0000000106067890 */ /* 0x000fe2000fffe0ff */
[----:B------:R-:W-:-:S03]  /*3370*/  VIADD R3, R3, 0x1 ;  /* 0x0000000103037836 */ /* 0x000fc60000000000 */
[----:B------:R-:W-:Y:S02]  /*3380*/  UISETP.NE.AND UP0, UPT, UR6, 0x2, UPT ;  /* 0x000000020600788c */ /* 0x000fe4000bf05270 */
[----:B------:R-:W-:Y:S01]  /*3390*/  ISETP.NE.AND P0, PT, R3, 0x2, PT ;  /* 0x000000020300780c */ /* 0x000fe20003f05270 */
[----:B------:R-:W-:Y:S06]  /*33a0*/  UGETNEXTWORKID.BROADCAST [UR4], [UR5] ;  /* 0x00000000040073ca */ /* 0x000fec0008000100 */
[----:B------:R-:W-:Y:S02]  /*33b0*/  USEL UR4, URZ, 0x1, UP0 ;  /* 0x00000001ff047887 */ /* 0x000fe40008000000 */
[----:B------:R-:W-:-:S04]  /*33c0*/  USEL UR6, UR6, URZ, UP0 ;  /* 0x000000ff06067287 */ /* 0x000fc80008000000 */
[----:B------:R-:W-:Y:S02]  /*33d0*/  LOP3.LUT R12, R12, UR4, RZ, 0x3c, !PT ;  /* 0x000000040c0c7c12 */ /* 0x000fe4000f8e3cff */
[----:B-1----:R-:W-:-:S04]  /*33e0*/  SHF.L.U32 R5, R9, 0x1f, RZ ;  /* 0x0000001f09057819 */ /* 0x002fc800000006ff */
[----:B------:R-:W1:Y:S02]  /*33f0*/  SYNCS.PHASECHK.TRANS64.TRYWAIT P1, [R0+URZ+0x150], R5 ;  /* 0x00015005000075a7 */ /* 0x000e6400080211ff */
[----:B-1----:R-:W-:Y:S05]  /*3400*/  @!P1 BRA `(.L_x_64) ;  /* 0x0000005000cc9947 */ /* 0x002fea0003800000 */
.L_x_186:
[----:B------:R-:W-:Y:S01]  /*3410*/  LEA R4, R11, UR37, 0x4 ;  /* 0x000000250b047c11 */ /* 0x000fe2000f8e20ff */
[----:B-1----:R-:W-:Y:S01]  /*3420*/  VIADD R0, R0, 0x160 ;  /* 0x0000016000007836 */ /* 0x002fe20000000000 */
[----:B------:R-:W-:Y:S01]  /*3430*/  SEL R3, R3, RZ, P0 ;  /* 0x000000ff03037207 */ /* 0x000fe20000000000 */
[----:B------:R-:W-:-:S03]  /*3440*/  VIADD R11, R11, 0x1 ;  /* 0x000000010b0b7836 */ /* 0x000fc60000000000 */
[----:B------:R-:W1:Y:S01]  /*3450*/  LDS.128 R4, [R4+0x1e0] ;  /* 0x0001e00004047984 */ /* 0x000e620000000c00 */
[----:B------:R-:W-:Y:S02]  /*3460*/  PRMT R0, RZ, 0x654, R0 ;  /* 0x00000654ff007816 */ /* 0x000fe40000000000 */
[C---:B------:R-:W-:Y:S01]  /*3470*/  ISETP.NE.AND P1, PT, R11.reuse, 0x2, PT ;  /* 0x000000020b00780c */ /* 0x040fe20003f25270 */
[----:B------:R-:W-:Y:S01]  /*3480*/  @!PT LDS RZ, [RZ] ;  /* 0x00000000fffff984 */ /* 0x000fe20000000800 */
[----:B------:R-:W-:Y:S01]  /*3490*/  @!PT LDS RZ, [RZ] ;  /* 0x00000000fffff984 */ /* 0x000fe20000000800 */
[----:B------:R-:W-:Y:S01]  /*34a0*/  @!PT LDS RZ, [RZ] ;  /* 0x00000000fffff984 */ /* 0x000fe20000000800 */
[----:B------:R-:W-:Y:S01]  /*34b0*/  @!PT LDS RZ, [RZ] ;  /* 0x00000000fffff984 */ /* 0x000fe20000000800 */
[----:B------:R2:W-:Y:S06]  /*34c0*/  MEMBAR.ALL.CTA ;  /* 0x0000000000007992 */ /* 0x0005ec0000008000 */
[----:B--2---:R-:W2:Y:S01]  /*34d0*/  FENCE.VIEW.ASYNC.S ;  /* 0x00000000000073c6 */ /* 0x004ea20000000000 */
[----:B------:R-:W-:Y:S01]  /*34e0*/  SEL R11, R11, RZ, P1 ;  /* 0x000000ff0b0b7207 */ /* 0x000fe20000800000 */
[----:B--2---:R2:W-:Y:S01]  /*34f0*/  SYNCS.ARRIVE.TRANS64.RED.A1T0 RZ, [R0+URZ], RZ ;  /* 0x000000ff00ff79a7 */ /* 0x0045e200081004ff */
[----:B-1----:R-:W-:-:S02]  /*3500*/  LOP3.LUT P3, RZ, R6, 0x1, RZ, 0xc0, !PT ;  /* 0x0000000106ff7812 */ /* 0x002fc4000786c0ff */
[----:B------:R-:W-:-:S04]  /*3510*/  SEL R5, RZ, 0x1, P0 ;  /* 0x00000001ff057807 */ /* 0x000fc80000000000 */
[----:B------:R-:W-:Y:S02]  /*3520*/  LOP3.LUT R8, R8, R5, RZ, 0x3c, !PT ;  /* 0x0000000508087212 */ /* 0x000fe400078e3cff */
[----:B--2---:R-:W-:-:S04]  /*3530*/  SEL R0, RZ, 0x1, P1 ;  /* 0x00000001ff007807 */ /* 0x004fc80000800000 */
[----:B------:R-:W-:Y:S01]  /*3540*/  LOP3.LUT R9, R9, R0, RZ, 0x3c, !PT ;  /* 0x0000000009097212 */ /* 0x000fe200078e3cff */
[----:B------:R-:W-:Y:S06]  /*3550*/  @P3 BRA `(.L_x_65) ;  /* 0xfffffffc002c3947 */ /* 0x000fec000383ffff */
[----:B------:R-:W-:Y:S01]  /*3560*/  ULEA UR5, UR6, UR37, 0x3 ;  /* 0x0000002506057291 */ /* 0x000fe2000f8e18ff */
[----:B------:R-:W-:-:S08]  /*3570*/  SHF.L.U32 R3, R12, 0x1f, RZ ;  /* 0x0000001f0c037819 */ /* 0x000fd000000006ff */
[----:B------:R-:W1:Y:S02]  /*3580*/  SYNCS.PHASECHK.TRANS64 P0, [UR5+0x160], R3 ;  /* 0x00016003ff0075a7 */ /* 0x000e640008001005 */
[----:B-1----:R-:W-:Y:S05]  /*3590*/  @P0 BRA `(.L_x_66) ;  /* 0x0000000000080947 */ /* 0x002fea0003800000 */
[----:B------:R-:W1:Y:S02]  /*35a0*/  SYNCS.PHASECHK.TRANS64.TRYWAIT P0, [UR5+0x160], R3 ;  /* 0x00016003ff0075a7 */ /* 0x000e640008001105 */
[----:B-1----:R-:W-:Y:S05]  /*35b0*/  @!P0 BRA `(.L_x_67) ;  /* 0x0000005000748947 */ /* 0x002fea0003800000 */
.L_x_66:
[----:B------:R-:W-:-:S04]  /*35c0*/  UIADD3 UR4, UPT, UPT, UR6, 0x1, URZ ;  /* 0x0000000106047890 */ /* 0x000fc8000fffe0ff */
[----:B------:R-:W-:-:S04]  /*35d0*/  UISETP.NE.AND UP0, UPT, UR4, 0x2, UPT ;  /* 0x000000020400788c */ /* 0x000fc8000bf05270 */
[----:B------:R-:W-:Y:S02]  /*35e0*/  USEL UR7, URZ, 0x1, UP0 ;  /* 0x00000001ff077887 */ /* 0x000fe40008000000 */
[----:B------:R-:W-:-:S04]  /*35f0*/  USEL UR4, UR4, URZ, UP0 ;  /* 0x000000ff04047287 */ /* 0x000fc80008000000 */
[----:B------:R-:W-:Y:S01]  /*3600*/  ULEA UR4, UR4, UR37, 0x3 ;  /* 0x0000002504047291 */ /* 0x000fe2000f8e18ff */
[----:B-1----:R-:W-:-:S04]  /*3610*/  LOP3.LUT R3, R12, UR7, RZ, 0x3c, !PT ;  /* 0x000000070c037c12 */ /* 0x002fc8000f8e3cff */
[----:B------:R-:W-:-:S04]  /*3620*/  SHF.L.U32 R0, R3, 0x1f, RZ ;  /* 0x0000001f03007819 */ /* 0x000fc800000006ff */
[----:B------:R-:W1:Y:S02]  /*3630*/  SYNCS.PHASECHK.TRANS64 P0, [UR4+0x160], R0 ;  /* 0x00016000ff0075a7 */ /* 0x000e640008001004 */
[----:B-1----:R-:W-:Y:S05]  /*3640*/  @P0 EXIT ;  /* 0x000000000000094d */ /* 0x002fea0003800000 */
[----:B------:R-:W-:Y:S02]  /*3650*/  SHF.L.U32 R3, R3, 0x1f, RZ ;  /* 0x0000001f03037819 */ /* 0x000fe400000006ff */
[----:B------:R-:W-:-:S07]  /*3660*/  MOV R0, UR4 ;  /* 0x0000000400007c02 */ /* 0x000fce0008000f00 */
.L_x_68:
[----:B-1----:R1:W2:Y:S02]  /*3670*/  SYNCS.PHASECHK.TRANS64.TRYWAIT P0, [R0+URZ+0x160], R3 ;  /* 0x00016003000075a7 */ /* 0x0022a400080011ff */
[----:B--2---:R-:W-:Y:S05]  /*3680*/  @!P0 NANOSLEEP.SYNCS 0x989680 ;  /* 0x009896800000895d */ /* 0x004fea0003900000 */
[----:B------:R-:W2:Y:S02]  /*3690*/  @!P0 SYNCS.PHASECHK.TRANS64 P0, [R0+URZ+0x160], R3 ;  /* 0x00016003000085a7 */ /* 0x000ea400080010ff */
[----:B--2---:R-:W-:Y:S05]  /*36a0*/  @P0 EXIT ;  /* 0x000000000000094d */ /* 0x004fea0003800000 */
[----:B------:R-:W-:Y:S05]  /*36b0*/  BRA `(.L_x_68) ;  /* 0xfffffffc00ec7947 */ /* 0x000fea000383ffff */
.L_x_61:
[----:B------:R-:W-:Y:S05]  /*36c0*/  BRA.U UP4, `(.L_x_69) ;  /* 0x0000001104d87547 */ /* 0x000fea000b800000 */
[----:B------:R-:W-:Y:S01]  /*36d0*/  UMOV UR6, 0x40 ;  /* 0x0000004000067882 */ /* 0x000fe20000000000 */
[----:B------:R-:W-:Y:S01]  /*36e0*/  NOP ;  /* 0x0000000000007918 */ /* 0x000fe20000000000 */
[----:B------:R-:W-:Y:S01]  /*36f0*/  ULEA UR6, UR37, UR6, 0x18 ;  /* 0x0000000625067291 */ /* 0x000fe2000f8ec0ff */
[----:B------:R-:W-:Y:S02]  /*3700*/  UMOV UR7, 0x400 ;  /* 0x0000040000077882 */ /* 0x000fe40000000000 */
[----:B------:R-:W-:-:S06]  /*3710*/  ULEA UR37, UR37, UR7, 0x18 ;  /* 0x0000000725257291 */ /* 0x000fcc000f8ec0ff */
[----:B------:R-:W1:Y:S02]  /*3720*/  LDS.U8 R2, [UR6+0x1c] ;  /* 0x00001c06ff027984 */ /* 0x000e640008000000 */
[----:B-1----:R-:W-:-:S13]  /*3730*/  ISETP.NE.AND P0, PT, R2, RZ, PT ;  /* 0x000000ff0200720c */ /* 0x002fda0003f05270 */
[----:B------:R-:W-:Y:S05]  /*3740*/  @P0 BRA `(.L_x_70) ;  /* 0x0000000400080947 */ /* 0x000fea0003800000 */
[----:B------:R-:W-:Y:S02]  /*3750*/  UISETP.NE.U32.AND UP0, UPT, UR5, 0x1, UPT ;  /* 0x000000010500788c */ /* 0x000fe4000bf05070 */
[----:B------:R-:W-:-:S07]  /*3760*/  UIADD3 UR8, UPT, UPT, UR6, 0x8, URZ ;  /* 0x0000000806087890 */ /* 0x000fce000fffe0ff */
[----:B------:R-:W-:Y:S05]  /*3770*/  BRA.U !UP0, `(.L_x_71) ;  /* 0x00000001089c7547 */ /* 0x000fea000b800000 */
[----:B------:R-:W-:Y:S01]  /*3780*/  ELECT P0, URZ, PT ;  /* 0x0000000000ff782f */ /* 0x000fe20003800000 */
[----:B------:R-:W-:-:S12]  /*3790*/  BSSY B0, `(.L_x_71) ;  /* 0x0000025000007945 */ /* 0x000fd80003800000 */
[----:B------:R-:W-:Y:S05]  /*37a0*/  @!P0 BRA `(.L_x_72) ;  /* 0x00000000008c8947 */ /* 0x000fea0003800000 */
[----:B------:R-:W-:-:S05]  /*37b0*/  UMOV UR7, 0x10 ;  /* 0x0000001000077882 */ /* 0x000fca0000000000 */
[----:B------:R-:W-:Y:S04]  /*37c0*/  DEPBAR.LE SB1, 0x36 ;  /* 0x00009d800000791a */ /* 0x000fe80000000000 */
[----:B------:R-:W1:Y:S02]  /*37d0*/  UTCATOMSWS.2CTA.FIND_AND_SET.ALIGN UP1, UR7, UR7 ;  /* 0x00000007000775e3 */ /* 0x000e640008220800 */
[----:B-1----:R-:W-:Y:S01]  /*37e0*/  MOV R11, UR7 ;  /* 0x00000007000b7c02 */ /* 0x002fe20008000f00 */
[----:B------:R-:W-:Y:S06]  /*37f0*/  BRA.U UP1, `(.L_x_73) ;  /* 0x0000000101187547 */ /* 0x000fec000b800000 */
.L_x_74:
[----:B------:R-:W-:Y:S05]  /*3800*/  NANOSLEEP 0x64 ;  /* 0x000000640000795d */ /* 0x000fea0003800000 */
[----:B------:R-:W-:-:S05]  /*3810*/  UMOV UR7, 0x10 ;  /* 0x0000001000077882 */ /* 0x000fca0000000000 */
[----:B------:R-:W-:Y:S04]  /*3820*/  DEPBAR.LE SB1, 0x36 ;  /* 0x00009d800000791a */ /* 0x000fe80000000000 */
[----:B------:R-:W1:Y:S02]  /*3830*/  UTCATOMSWS.2CTA.FIND_AND_SET.ALIGN UP1, UR7, UR7 ;  /* 0x00000007000775e3 */ /* 0x000e640008220800 */
[----:B-1----:R-:W-:Y:S01]  /*3840*/  MOV R11, UR7 ;  /* 0x00000007000b7c02 */ /* 0x002fe20008000f00 */
[----:B------:R-:W-:Y:S05]  /*3850*/  BRA.U !UP1, `(.L_x_74) ;  /* 0xfffffffd09e87547 */ /* 0x000fea000b83ffff */
.L_x_73:
[----:B------:R-:W1:Y:S01]  /*3860*/  LDS R5, [UR6+0x10] ;  /* 0x00001006ff057984 */ /* 0x000e620008000800 */
[----:B------:R-:W-:Y:S01]  /*3870*/  IMAD.U32 R3, RZ, RZ, UR37 ;  /* 0x00000025ff037e24 */ /* 0x000fe2000f8e00ff */
[----:B------:R-:W-:-:S03]  /*3880*/  MOV R2, UR4 ;  /* 0x0000000400027c02 */ /* 0x000fc60008000f00 */
[----:B------:R-:W-:Y:S01]  /*3890*/  VIADD R3, R3, 0x200 ;  /* 0x0000020003037836 */ /* 0x000fe20000000000 */
[----:B-1----:R-:W-:-:S04]  /*38a0*/  SHF.L.U32 R5, R5, 0x1f, RZ ;  /* 0x0000001f05057819 */ /* 0x002fc800000006ff */
[----:B------:R-:W1:Y:S02]  /*38b0*/  SYNCS.PHASECHK.TRANS64.TRYWAIT P0, [UR6+0x8], R5 ;  /* 0x00000805ff0075a7 */ /* 0x000e640008001106 */
[----:B-1----:R-:W-:Y:S05]  /*38c0*/  @P0 BRA `(.L_x_75) ;  /* 0x0000000000080947 */ /* 0x002fea0003800000 */
[----:B------:R-:W1:Y:S02]  /*38d0*/  SYNCS.PHASECHK.TRANS64.TRYWAIT P0, [UR6+0x8], R5 ;  /* 0x00000805ff0075a7 */ /* 0x000e640008001106 */
[----:B-1----:R-:W-:Y:S05]  /*38e0*/  @!P0 BRA `(.L_x_76) ;  /* 0x0000004c00c08947 */ /* 0x002fea0003800000 */
.L_x_75:
[----:B-1----:R-:W-:Y:S01]  /*38f0*/  HFMA2 R4, -RZ, RZ, 0, 5.9604644775390625e-08 ;  /* 0x00000001ff047431 */ /* 0x002fe200000001ff */
[----:B------:R-:W-:Y:S01]  /*3900*/  UPRMT UR7, UR4, 0x654, UR8 ;  /* 0x0000065404077896 */ /* 0x000fe20008000008 */
[----:B------:R-:W-:Y:S01]  /*3910*/  IMAD.MOV.U32 R6, RZ, RZ, 0xffff ;  /* 0x0000ffffff067424 */ /* 0x000fe200078e00ff */
[----:B------:R-:W-:Y:S01]  /*3920*/  PRMT R2, R2, 0x654, R3 ;  /* 0x0000065402027816 */ /* 0x000fe20000000003 */
[----:B------:R-:W-:Y:S02]  /*3930*/  IMAD.MOV.U32 R5, RZ, RZ, 0x4 ;  /* 0x00000004ff057424 */ /* 0x000fe400078e00ff */
[----:B------:R-:W-:Y:S01]  /*3940*/  IMAD.SHL.U32 R9, R11, 0x20, RZ ;  /* 0x000000200b097824 */ /* 0x000fe200078e00ff */
[----:B------:R-:W-:Y:S02]  /*3950*/  MOV R3, UR7 ;  /* 0x0000000700037c02 */ /* 0x000fe40008000f00 */
[-C--:B------:R-:W-:Y:S01]  /*3960*/  SHF.L.U32 R7, R6, R11.reuse, RZ ;  /* 0x0000000b06077219 */ /* 0x080fe200000006ff */
[----:B------:R1:W-:Y:S01]  /*3970*/  SYNCS.ARRIVE.TRANS64.RED RZ, [UR7], R5 ;  /* 0x00000005ffff79a7 */ /* 0x0003e20008000407 */
[----:B------:R-:W-:Y:S01]  /*3980*/  SHF.L.U32 R6, R4, R11, RZ ;  /* 0x0000000b04067219 */ /* 0x000fe200000006ff */
[----:B------:R1:W-:Y:S04]  /*3990*/  STS [UR37+0x200], R9 ;  /* 0x00020009ff007988 */ /* 0x0003e80008000825 */
[----:B------:R1:W-:Y:S04]  /*39a0*/  STAS [R2.64], R11 ;  /* 0x0000000b02007dbd */ /* 0x0003e8000c0008ff */
[----:B------:R1:W-:Y:S04]  /*39b0*/  ATOMS.OR RZ, [UR6+0x14], R7 ;  /* 0x00001407ffff798c */ /* 0x0003e8000b000006 */
[----:B------:R1:W-:Y:S04]  /*39c0*/  ATOMS.OR RZ, [UR6+0x18], R6 ;  /* 0x00001806ffff798c */ /* 0x0003e8000b000006 */
[----:B------:R1:W-:Y:S02]  /*39d0*/  ATOMS.XOR RZ, [UR6+0x10], R4 ;  /* 0x00001004ffff798c */ /* 0x0003e4000b800006 */
.L_x_72:
[----:B------:R-:W-:Y:S05]  /*39e0*/  BSYNC B0 ;  /* 0x0000000000007941 */ /* 0x000fea0003800000 */
.L_x_71:
[----:B------:R-:W-:Y:S05]  /*39f0*/  BRA.U UP0, `(.L_x_77) ;  /* 0x00000001006c7547 */ /* 0x000fea000b800000 */
[----:B------:R-:W-:-:S03]  /*3a00*/  UMOV UR7, 0xffffffff ;  /* 0xffffffff00077882 */ /* 0x000fc60000000000 */
[----:B------:R-:W-:Y:S05]  /*3a10*/  BRA.DIV UR7, `(.L_x_78) ;  /* 0x0000004e078c7947 */ /* 0x000fea000b800000 */
[----:B------:R-:W-:-:S13]  /*3a20*/  ELECT P6, URZ, PT ;  /* 0x0000000000ff782f */ /* 0x000fda00038c0000 */
.L_x_190:
[----:B------:R-:W-:Y:S05]  /*3a30*/  @!P6 BRA `(.L_x_77) ;  /* 0x00000000005ce947 */ /* 0x000fea0003800000 */
[----:B-1----:R-:W1:Y:S02]  /*3a40*/  LDS R3, [UR6+0x10] ;  /* 0x00001006ff037984 */ /* 0x002e640008000800 */
[----:B-1----:R-:W-:-:S04]  /*3a50*/  SHF.L.U32 R3, R3, 0x1f, RZ ;  /* 0x0000001f03037819 */ /* 0x002fc800000006ff */
[----:B------:R-:W1:Y:S02]  /*3a60*/  SYNCS.PHASECHK.TRANS64.TRYWAIT P0, [UR6+0x8], R3 ;  /* 0x00000803ff0075a7 */ /* 0x000e640008001106 */
[----:B-1----:R-:W-:Y:S05]  /*3a70*/  @P0 BRA `(.L_x_79) ;  /* 0x0000000000080947 */ /* 0x002fea0003800000 */
[----:B------:R-:W1:Y:S02]  /*3a80*/  SYNCS.PHASECHK.TRANS64.TRYWAIT P0, [UR6+0x8], R3 ;  /* 0x00000803ff0075a7 */ /* 0x000e640008001106 */
[----:B-1----:R-:W-:Y:S05]  /*3a90*/  @!P0 BRA `(.L_x_80) ;  /* 0x0000004c008c8947 */ /* 0x002fea0003800000 */
.L_x_79:
[----:B------:R-:W2:Y:S01]  /*3aa0*/  LDS R5, [UR37+0x200] ;  /* 0x00020025ff057984 */ /* 0x000ea20008000800 */
[----:B-1----:R-:W-:Y:S02]  /*3ab0*/  HFMA2 R2, -RZ, RZ, 0, 5.9604644775390625e-08 ;  /* 0x00000001ff027431 */ /* 0x002fe400000001ff */
[----:B------:R-:W-:Y:S01]  /*3ac0*/  IMAD.MOV.U32 R3, RZ, RZ, 0xffff ;  /* 0x0000ffffff037424 */ /* 0x000fe200078e00ff */
[----:B------:R-:W-:Y:S01]  /*3ad0*/  UPRMT UR7, UR4, 0x654, UR8 ;  /* 0x0000065404077896 */ /* 0x000fe20008000008 */
[----:B--2---:R-:W-:-:S03]  /*3ae0*/  IMAD.SHL.U32 R4, R5, 0x20, RZ ;  /* 0x0000002005047824 */ /* 0x004fc600078e00ff */
[-C--:B------:R-:W-:Y:S02]  /*3af0*/  SHF.L.U32 R3, R3, R5.reuse, RZ ;  /* 0x0000000503037219 */ /* 0x080fe400000006ff */
[----:B------:R-:W-:Y:S01]  /*3b00*/  SHF.L.U32 R5, R2, R5, RZ ;  /* 0x0000000502057219 */ /* 0x000fe200000006ff */
[----:B------:R2:W-:Y:S04]  /*3b10*/  STS [UR37+0x200], R4 ;  /* 0x00020004ff007988 */ /* 0x0005e80008000825 */
[----:B------:R2:W-:Y:S04]  /*3b20*/  ATOMS.OR RZ, [UR6+0x14], R3 ;  /* 0x00001403ffff798c */ /* 0x0005e8000b000006 */
[----:B------:R2:W-:Y:S01]  /*3b30*/  ATOMS.OR RZ, [UR6+0x18], R5 ;  /* 0x00001805ffff798c */ /* 0x0005e2000b000006 */
[----:B------:R-:W-:Y:S03]  /*3b40*/  SYNCS.ARRIVE.TRANS64.RED.A1T0 RZ, [UR7], RZ ;  /* 0x000000ffffff79a7 */ /* 0x000fe60008100407 */
[----:B------:R2:W-:Y:S01]  /*3b50*/  ATOMS.XOR RZ, [UR6+0x10], R2 ;  /* 0x00001002ffff798c */ /* 0x0005e2000b800006 */
[----:B------:R-:W-:Y:S05]  /*3b60*/  BRA `(.L_x_77) ;  /* 0x0000000000107947 */ /* 0x000fea0003800000 */
.L_x_70:
[----:B------:R-:W-:-:S05]  /*3b70*/  MOV R2, 0xffffffff ;  /* 0xffffffff00027802 */ /* 0x000fca0000000f00 */
[----:B------:R1:W-:Y:S02]  /*3b80*/  STS [UR37+0x200], R2 ;  /* 0x00020002ff007988 */ /* 0x0003e40008000825 */
[----:B-1----:R-:W-:Y:S02]  /*3b90*/  MOV R2, 0x3bb0 ;  /* 0x00003bb000027802 */ /* 0x002fe40000000f00 */
[----:B-----5:R-:W-:Y:S05]  /*3ba0*/  CALL.REL.NOINC `($__internal_1_$__cuda_sm10x_tcgen05_guardrail_trap_phase_invalid_during_alloc) ;  /* 0x0000005000ec7944 */ /* 0x020fea0003c00000 */
.L_x_77:
[----:B------:R-:W-:Y:S05]  /*3bb0*/  WARPSYNC.ALL ;  /* 0x0000000000007948 */ /* 0x000fea0003800000 */
[----:B------:R-:W3:Y:S01]  /*3bc0*/  S2UR UR7, SR_CgaCtaId ;  /* 0x00000000000779c3 */ /* 0x000ee20000008800 */
[----:B------:R-:W-:Y:S01]  /*3bd0*/  UMOV UR6, 0x400 ;  /* 0x0000040000067882 */ /* 0x000fe20000000000 */
[----:B------:R-:W-:-:S06]  /*3be0*/  NOP ;  /* 0x0000000000007918 */ /* 0x000fcc0000000000 */
[----:B------:R-:W-:Y:S06]  /*3bf0*/  BAR.ARV 0x6, 0xa0 ;  /* 0x0182800000007b1d */ /* 0x000fec0000002000 */
[----:B------:R-:W4:Y:S01]  /*3c00*/  LDCU UR8, c[0x0][0x38c] ;  /* 0x00007180ff0877ac */ /* 0x000f220008000800 */
[----:B------:R-:W-:Y:S01]  /*3c10*/  LOP3.LUT R0, R0, 0xffff, RZ, 0xc0, !PT ;  /* 0x0000ffff00007812 */ /* 0x000fe200078ec0ff */
[----:B-1----:R-:W-:Y:S01]  /*3c20*/  IMAD.MOV.U32 R9, RZ, RZ, 0x1 ;  /* 0x00000001ff097424 */ /* 0x002fe200078e00ff */
[----:B------:R-:W-:Y:S01]  /*3c30*/  LOP3.LUT R8, R8, 0xffff, RZ, 0xc0, !PT ;  /* 0x0000ffff08087812 */ /* 0x000fe200078ec0ff */
[----:B------:R-:W-:Y:S01]  /*3c40*/  UMOV UR19, URZ ;  /* 0x000000ff00137c82 */ /* 0x000fe20008000000 */
[----:B------:R-:W-:Y:S01]  /*3c50*/  R2UR UR11, R0 ;  /* 0x00000000000b72ca */ /* 0x000fe200000e0000 */
[----:B------:R-:W-:Y:S01]  /*3c60*/  UMOV UR18, URZ ;  /* 0x000000ff00127c82 */ /* 0x000fe20008000000 */
[----:B------:R-:W-:Y:S01]  /*3c70*/  R2UR UR12, R8 ;  /* 0x00000000080c72ca */ /* 0x000fe200000e0000 */
[----:B------:R-:W-:Y:S01]  /*3c80*/  IMAD.MOV.U32 R8, RZ, RZ, RZ ;  /* 0x000000ffff087224 */ /* 0x000fe200078e00ff */
[----:B------:R-:W-:Y:S01]  /*3c90*/  UMOV UR17, URZ ;  /* 0x000000ff00117c82 */ /* 0x000fe20008000000 */
[----:B---3--:R-:W-:-:S02]  /*3ca0*/  ULEA UR7, UR7, UR6, 0x18 ;  /* 0x0000000607077291 */ /* 0x008fc4000f8ec0ff */
[----:B------:R-:W-:Y:S02]  /*3cb0*/  UISETP.NE.AND UP2, UPT, UR5, URZ, UPT ;  /* 0x000000ff0500728c */ /* 0x000fe4000bf45270 */
[----:B------:R-:W-:Y:S02]  /*3cc0*/  UIADD3 UR13, UPT, UPT, UR7, 0x3400, URZ ;  /* 0x00003400070d7890 */ /* 0x000fe4000fffe0ff */
[----:B------:R-:W-:Y:S02]  /*3cd0*/  UIADD3 UR14, UPT, UPT, UR7, 0x25400, URZ ;  /* 0x00025400070e7890 */ /* 0x000fe4000fffe0ff */
[----:B----4-:R-:W-:Y:S01]  /*3ce0*/  UIADD3 UR8, UPT, UPT, UR8, 0x3f, URZ ;  /* 0x0000003f08087890 */ /* 0x010fe2000fffe0ff */
[----:B--2---:R-:W1:Y:S01]  /*3cf0*/  LDS R2, [UR7+0x200] ;  /* 0x00020007ff027984 */ /* 0x004e620008000800 */
[----:B------:R-:W-:Y:S02]  /*3d00*/  USHF.R.U32.HI UR13, URZ, 0x4, UR13 ;  /* 0x00000004ff0d7899 */ /* 0x000fe4000801160d */
[----:B------:R-:W-:-:S02]  /*3d10*/  USHF.R.S32.HI UR6, URZ, 0x1f, UR8 ;  /* 0x0000001fff067899 */ /* 0x000fc40008011408 */
[----:B------:R-:W-:Y:S02]  /*3d20*/  USHF.R.U32.HI UR14, URZ, 0x4, UR14 ;  /* 0x00000004ff0e7899 */ /* 0x000fe4000801160e */
[----:B------:R-:W-:Y:S02]  /*3d30*/  ULEA.HI UR6, UR6, UR8, URZ, 0x6 ;  /* 0x0000000806067291 */ /* 0x000fe4000f8f30ff */
[----:B------:R-:W-:Y:S02]  /*3d40*/  ULOP3.LUT UR13, UR13, 0x3fff, URZ, 0xc0, !UPT ;  /* 0x00003fff0d0d7892 */ /* 0x000fe4000f8ec0ff */
[----:B------:R-:W-:Y:S02]  /*3d50*/  USHF.R.S32.HI UR6, URZ, 0x6, UR6 ;  /* 0x00000006ff067899 */ /* 0x000fe40008011406 */
[----:B------:R-:W-:Y:S02]  /*3d60*/  ULOP3.LUT UR14, UR14, 0x3fff, URZ, 0xc0, !UPT ;  /* 0x00003fff0e0e7892 */ /* 0x000fe4000f8ec0ff */
[----:B------:R-:W-:Y:S01]  /*3d70*/  UISETP.LT.AND UP0, UPT, UR6, 0x1, UPT ;  /* 0x000000010600788c */ /* 0x000fe2000bf01270 */
[----:B------:R-:W-:Y:S01]  /*3d80*/  UMOV UR28, 0x0 ;  /* 0x00000000001c7882 */ /* 0x000fe20000000000 */
[----:B------:R-:W-:Y:S01]  /*3d90*/  UMOV UR29, 0x8100010 ;  /* 0x08100010001d7882 */ /* 0x000fe20000000000 */
[----:B------:R-:W-:-:S02]  /*3da0*/  ULOP3.LUT UR13, UR13, 0x10000, URZ, 0xfc, !UPT ;  /* 0x000100000d0d7892 */ /* 0x000fc4000f8efcff */
[----:B------:R-:W-:Y:S02]  /*3db0*/  ULOP3.LUT UR14, UR14, 0x10000, URZ, 0xfc, !UPT ;  /* 0x000100000e0e7892 */ /* 0x000fe4000f8efcff */
[----:B------:R-:W-:Y:S01]  /*3dc0*/  USEL UR20, UR6, 0x1, !UP0 ;  /* 0x0000000106147887 */ /* 0x000fe2000c000000 */
[----:B------:R-:W-:Y:S01]  /*3dd0*/  UMOV UR26, 0x0 ;  /* 0x00000000001a7882 */ /* 0x000fe20000000000 */
[----:B------:R-:W-:Y:S01]  /*3de0*/  UMOV UR27, 0x8100010 ;  /* 0x08100010001b7882 */ /* 0x000fe20000000000 */
[----:B------:R-:W-:Y:S01]  /*3df0*/  UMOV UR24, 0x0 ;  /* 0x0000000000187882 */ /* 0x000fe20000000000 */
[----:B------:R-:W-:Y:S01]  /*3e00*/  UMOV UR25, 0x8100010 ;  /* 0x0810001000197882 */ /* 0x000fe20000000000 */
[----:B------:R-:W-:Y:S01]  /*3e10*/  UMOV UR22, 0x0 ;  /* 0x0000000000167882 */ /* 0x000fe20000000000 */
[----:B------:R-:W-:Y:S01]  /*3e20*/  UMOV UR23, 0x8100010 ;  /* 0x0810001000177882 */ /* 0x000fe20000000000 */
[----:B-1----:R-:W-:Y:S02]  /*3e30*/  R2UR UR21, R2 ;  /* 0x00000000021572ca */ /* 0x002fe400000e0000 */
[----:B------:R-:W-:-:S13]  /*3e40*/  CS2R R2, SRZ ;  /* 0x0000000000027805 */ /* 0x000fda000001ff00 */
.L_x_88:
[C---:B------:R-:W-:Y:S02]  /*3e50*/  LEA R0, R8.reuse, UR7, 0x3 ;  /* 0x0000000708007c11 */ /* 0x040fe4000f8e18ff */
[----:B------:R-:W-:Y:S02]  /*3e60*/  SHF.L.U32 R5, R3, 0x1f, RZ ;  /* 0x0000001f03057819 */ /* 0x000fe400000006ff */
[----:B------:R-:W-:Y:S02]  /*3e70*/  LEA R4, R8, UR7, 0x4 ;  /* 0x0000000708047c11 */ /* 0x000fe4000f8e20ff */
[----:B------:R-:W1:Y:S02]  /*3e80*/  SYNCS.PHASECHK.TRANS64.TRYWAIT P0, [R0+URZ+0x150], R5 ;  /* 0x00015005000075a7 */ /* 0x000e6400080011ff */
[----:B-1-34-:R-:W-:Y:S05]  /*3e90*/  @!P0 BRA `(.L_x_81) ;  /* 0x0000004800a48947 */ /* 0x01afea0003800000 */
.L_x_191:
[----:B-1----:R-:W1:Y:S01]  /*3ea0*/  LDS.128 R4, [R4+0x1e0] ;  /* 0x0001e00004047984 */ /* 0x002e620000000c00 */
[----:B------:R-:W-:Y:S02]  /*3eb0*/  VIADD R0, R0, 0x160 ;  /* 0x0000016000007836 */ /* 0x000fe40000000000 */
[----:B------:R-:W-:Y:S01]  /*3ec0*/  VIADD R8, R8, 0x1 ;  /* 0x0000000108087836 */ /* 0x000fe20000000000 */
[----:B------:R-:W-:Y:S01]  /*3ed0*/  @!PT LDS RZ, [RZ] ;  /* 0x00000000fffff984 */ /* 0x000fe20000000800 */
[----:B------:R-:W-:Y:S01]  /*3ee0*/  @!PT LDS RZ, [RZ] ;  /* 0x00000000fffff984 */ /* 0x000fe20000000800 */
[----:B------:R-:W-:Y:S01]  /*3ef0*/  @!PT LDS RZ, [RZ] ;  /* 0x00000000fffff984 */ /* 0x000fe20000000800 */
[----:B------:R-:W-:Y:S01]  /*3f00*/  @!PT LDS RZ, [RZ] ;  /* 0x00000000fffff984 */ /* 0x000fe20000000800 */
[----:B------:R2:W-:Y:S06]  /*3f10*/  MEMBAR.ALL.CTA ;  /* 0x0000000000007992 */ /* 0x0005ec0000008000 */
[----:B--2---:R-:W2:Y:S01]  /*3f20*/  FENCE.VIEW.ASYNC.S ;  /* 0x00000000000073c6 */ /* 0x004ea20000000000 */
[----:B------:R-:W-:-:S04]  /*3f30*/  PRMT R0, RZ, 0x654, R0 ;  /* 0x00000654ff007816 */ /* 0x000fc80000000000 */
[----:B--2---:R2:W-:Y:S01]  /*3f40*/  SYNCS.ARRIVE.TRANS64.RED.A1T0 RZ, [R0+URZ], RZ ;  /* 0x000000ff00ff79a7 */ /* 0x0045e200081004ff */
[----:B-1----:R-:W-:Y:S01]  /*3f50*/  LOP3.LUT P1, RZ, R6, 0x1, RZ, 0xc0, !PT ;  /* 0x0000000106ff7812 */ /* 0x002fe2000782c0ff */
[----:B--2---:R-:W-:-:S12]  /*3f60*/  BRA.U UP2, `(.L_x_82) ;  /* 0x0000000502087547 */ /* 0x004fd8000b800000 */
[----:B------:R-:W1:Y:S01]  /*3f70*/  LDCU UR8, c[0x0][0x38c] ;  /* 0x00007180ff0877ac */ /* 0x000e620008000800 */
[----:B------:R-:W-:Y:S02]  /*3f80*/  PLOP3.LUT P2, PT, PT, PT, PT, 0x80, 0x8 ;  /* 0x000000000008781c */ /* 0x000fe40003f4f070 */
[----:B------:R-:W-:Y:S01]  /*3f90*/  SHF.L.U32 R5, R9, 0x1f, RZ ;  /* 0x0000001f09057819 */ /* 0x000fe200000006ff */
[----:B------:R-:W-:Y:S02]  /*3fa0*/  ULEA UR9, UR19, UR7, 0x3 ;  /* 0x0000000713097291 */ /* 0x000fe4000f8e18ff */
[----:B------:R-:W-:Y:S02]  /*3fb0*/  ULEA UR10, UR19, UR21, 0x5 ;  /* 0x00000015130a7291 */ /* 0x000fe4000f8e28ff */
[----:B-1----:R-:W-:-:S06]  /*3fc0*/  UISETP.GE.AND UP0, UPT, UR8, 0x1, UPT ;  /* 0x000000010800788c */ /* 0x002fcc000bf06270 */
[----:B------:R-:W-:-:S05]  /*3fd0*/  PLOP3.LUT P0, PT, PT, PT, UP0, 0x80, 0x8 ;  /* 0x000000000008781c */ /* 0x000fca0003f0f008 */
[----:B------:R-:W-:-:S08]  /*3fe0*/  @UP0 ULEA UR8, UR18, UR7, 0x3 ;  /* 0x0000000712080291 */ /* 0x000fd0000f8e18ff */
[----:B------:R-:W-:-:S04]  /*3ff0*/  @P0 SHF.L.U32 R0, R2, 0x1f, RZ ;  /* 0x0000001f02000819 */ /* 0x000fc800000006ff */
[----:B------:R1:W2:Y:S01]  /*4000*/  @P0 SYNCS.PHASECHK.TRANS64.TRYWAIT P2, [UR8], R0 ;  /* 0x00000000ff0005a7 */ /* 0x0002a20008041108 */
[----:B------:R-:W3:Y:S02]  /*4010*/  SYNCS.PHASECHK.TRANS64.TRYWAIT P0, [UR9+0x190], R5 ;  /* 0x00019005ff0075a7 */ /* 0x000ee40008001109 */
[----:B-123--:R-:W-:Y:S05]  /*4020*/  @!P0 BRA `(.L_x_83) ;  /* 0x0000004800548947 */ /* 0x00efea0003800000 */
.L_x_193:
[----:B------:R-:W-:Y:S01]  /*4030*/  UMOV UR16, UR17 ;  /* 0x0000001100107c82 */ /* 0x000fe20008000000 */
[----:B------:R-:W-:Y:S05]  /*4040*/  BRA.U !UP0, `(.L_x_84) ;  /* 0x0000000108c07547 */ /* 0x000fea000b800000 */
[----:B------:R-:W-:Y:S02]  /*4050*/  UIADD3 UR16, UPT, UPT, UR20, UR17, URZ ;  /* 0x0000001114107290 */ /* 0x000fe4000fffe0ff */
[----:B------:R-:W-:Y:S01]  /*4060*/  UPLOP3.LUT UP3, UPT, UPT, UPT, UPT, 0x40, 0x4 ;  /* 0x000000000004789c */ /* 0x000fe20003f6e870 */
[----:B------:R-:W-:Y:S01]  /*4070*/  UMOV UR15, UR6 ;  /* 0x00000006000f7c82 */ /* 0x000fe20008000000 */
[----:B------:R-:W-:-:S09]  /*4080*/  UMOV UR46, UR18 ;  /* 0x00000012002e7c82 */ /* 0x000fd20008000000 */
.L_x_87:
[----:B--2---:R-:W-:Y:S01]  /*4090*/  ULEA UR8, UR46, UR7, 0x3 ;  /* 0x000000072e087291 */ /* 0x004fe2000f8e18ff */
[----:B---3--:R-:W-:Y:S11]  /*40a0*/  @P2 BRA `(.L_x_85) ;  /* 0x00000000000c2947 */ /* 0x008ff60003800000 */
[----:B-1----:R-:W-:Y:S04]  /*40b0*/  SHF.L.U32 R5, R2, 0x1f, RZ ;  /* 0x0000001f02057819 */ /* 0x002fe800000006ff */
[----:B------:R-:W1:Y:S02]  /*40c0*/  SYNCS.PHASECHK.TRANS64.TRYWAIT P0, [UR8], R5 ;  /* 0x00000005ff0075a7 */ /* 0x000e640008001108 */
[----:B-1----:R-:W-:Y:S05]  /*40d0*/  @!P0 BRA `(.L_x_86) ;  /* 0x0000004800408947 */ /* 0x002fea0003800000 */
.L_x_85:
[----:B------:R-:W-:Y:S01]  /*40e0*/  UISETP.NE.AND UP0, UPT, UR15, 0x1, UPT ;  /* 0x000000010f00788c */ /* 0x000fe2000bf05270 */
[----:B------:R-:W-:Y:S01]  /*40f0*/  PLOP3.LUT P2, PT, PT, PT, PT, 0x80, 0x8 ;  /* 0x000000000008781c */ /* 0x000fe20003f4f070 */
[----:B------:R-:W-:Y:S02]  /*4100*/  UIADD3 UR18, UPT, UPT, UR46, 0x1, URZ ;  /* 0x000000012e127890 */ /* 0x000fe4000fffe0ff */
[----:B------:R-:W-:Y:S02]  /*4110*/  ULEA UR32, UR46, UR14, 0x8 ;  /* 0x0000000e2e207291 */ /* 0x000fe4000f8e40ff */
[----:B------:R-:W-:Y:S01]  /*4120*/  UISETP.NE.AND UP1, UPT, UR18, 0x11, UPT ;  /* 0x000000111200788c */ /* 0x000fe2000bf25270 */
[----:B------:R-:W-:Y:S01]  /*4130*/  PLOP3.LUT P0, PT, PT, PT, UP0, 0x80, 0x8 ;  /* 0x000000000008781c */ /* 0x000fe20003f0f008 */
[----:B------:R-:W-:Y:S02]  /*4140*/  UIADD3 UR44, UPT, UPT, UR32, 0x2, URZ ;  /* 0x00000002202c7890 */ /* 0x000fe4000fffe0ff */
[----:B------:R-:W-:Y:S02]  /*4150*/  USEL UR31, URZ, 0x1, UP1 ;  /* 0x00000001ff1f7887 */ /* 0x000fe40008800000 */
[----:B------:R-:W-:Y:S02]  /*4160*/  USEL UR18, UR18, URZ, UP1 ;  /* 0x000000ff12127287 */ /* 0x000fe40008800000 */
[----:B------:R-:W-:Y:S02]  /*4170*/  UIADD3 UR40, UPT, UPT, UR32, 0x4, URZ ;  /* 0x0000000420287890 */ /* 0x000fe4000fffe0ff */
[----:B------:R-:W-:Y:S01]  /*4180*/  @UP0 ULEA UR30, UR18, UR7, 0x3 ;  /* 0x00000007121e0291 */ /* 0x000fe2000f8e18ff */
[----:B------:R-:W-:Y:S01]  /*4190*/  LOP3.LUT R2, R2, UR31, RZ, 0x3c, !PT ;  /* 0x0000001f02027c12 */ /* 0x000fe2000f8e3cff */
[----:B------:R-:W-:Y:S02]  /*41a0*/  UIADD3 UR36, UPT, UPT, UR32, 0x6, URZ ;  /* 0x0000000620247890 */ /* 0x000fe4000fffe0ff */
[----:B------:R-:W-:Y:S01]  /*41b0*/  UIADD3 UR8, UPT, UPT, UR8, 0x88, URZ ;  /* 0x0000008808087890 */ /* 0x000fe2000fffe0ff */
[----:B-1----:R-:W-:Y:S01]  /*41c0*/  @P0 SHF.L.U32 R0, R2, 0x1f, RZ ;  /* 0x0000001f02000819 */ /* 0x002fe200000006ff */
[----:B------:R-:W-:Y:S02]  /*41d0*/  UIADD3 UR17, UPT, UPT, UR17, 0x1, URZ ;  /* 0x0000000111117890 */ /* 0x000fe4000fffe0ff */
[----:B------:R-:W-:Y:S01]  /*41e0*/  UIADD3 UR15, UPT, UPT, UR15, -0x1, URZ ;  /* 0xffffffff0f0f7890 */ /* 0x000fe2000fffe0ff */
[----:B------:R2:W3:Y:S01]  /*41f0*/  @P0 SYNCS.PHASECHK.TRANS64.TRYWAIT P2, [UR30], R0 ;  /* 0x00000000ff0005a7 */ /* 0x0004e2000804111e */
[----:B------:R-:W-:Y:S02]  /*4200*/  ULEA UR30, UR46, UR13, 0x9 ;  /* 0x0000000d2e1e7291 */ /* 0x000fe4000f8e48ff */
[----:B------:R-:W-:Y:S02]  /*4210*/  UISETP.NE.AND UP0, UPT, UR17, UR16, UPT ;  /* 0x000000101100728c */ /* 0x000fe4000bf05270 */
[----:B------:R-:W-:Y:S02]  /*4220*/  UIADD3 UR42, UPT, UPT, UR30, 0x2, URZ ;  /* 0x000000021e2a7890 */ /* 0x000fe4000fffe0ff */
[----:B------:R-:W-:Y:S02]  /*4230*/  UIADD3 UR38, UPT, UPT, UR30, 0x4, URZ ;  /* 0x000000041e267890 */ /* 0x000fe4000fffe0ff */
[----:B------:R-:W-:Y:S01]  /*4240*/  UIADD3 UR34, UPT, UPT, UR30, 0x6, URZ ;  /* 0x000000061e227890 */ /* 0x000fe2000fffe0ff */
[----:B------:R-:W-:Y:S01]  /*4250*/  UMOV UR33, 0x40004040 ;  /* 0x4000404000217882 */ /* 0x000fe20000000000 */
[----:B------:R-:W-:Y:S01]  /*4260*/  UMOV UR31, 0x40004040 ;  /* 0x40004040001f7882 */ /* 0x000fe20000000000 */
[----:B------:R-:W-:Y:S01]  /*4270*/  UMOV UR45, 0x40004040 ;  /* 0x40004040002d7882 */ /* 0x000fe20000000000 */
[----:B------:R2:W-:Y:S01]  /*4280*/  UTCHMMA.2CTA gdesc[UR30], gdesc[UR32], tmem[UR10], tmem[UR28], idesc[UR29], UP3 ;  /* 0x00ff1c201e0075ea */ /* 0x0005e20009a0000a */
[----:B------:R-:W-:Y:S01]  /*4290*/  UPLOP3.LUT UP3, UPT, UPT, UPT, UPT, 0x80, 0x8 ;  /* 0x000000000008789c */ /* 0x000fe20003f6f070 */
[----:B------:R-:W-:Y:S01]  /*42a0*/  UMOV UR43, 0x40004040 ;  /* 0x40004040002b7882 */ /* 0x000fe20000000000 */
[----:B------:R-:W-:Y:S01]  /*42b0*/  UMOV UR41, 0x40004040 ;  /* 0x4000404000297882 */ /* 0x000fe20000000000 */
[----:B------:R2:W-:Y:S01]  /*42c0*/  UTCHMMA.2CTA gdesc[UR42], gdesc[UR44], tmem[UR10], tmem[UR26], idesc[UR27], UPT ;  /* 0x00ff1a2c2a0075ea */ /* 0x0005e2000ba0000a */
[----:B------:R-:W-:Y:S01]  /*42d0*/  UMOV UR39, 0x40004040 ;  /* 0x4000404000277882 */ /* 0x000fe20000000000 */
[----:B------:R-:W-:Y:S01]  /*42e0*/  UMOV UR37, 0x40004040 ;  /* 0x4000404000257882 */ /* 0x000fe20000000000 */
[----:B------:R-:W-:Y:S01]  /*42f0*/  UMOV UR35, 0x40004040 ;  /* 0x4000404000237882 */ /* 0x000fe20000000000 */
[----:B------:R2:W-:Y:S01]  /*4300*/  UTCHMMA.2CTA gdesc[UR38], gdesc[UR40], tmem[UR10], tmem[UR24], idesc[UR25], UPT ;  /* 0x00ff1828260075ea */ /* 0x0005e2000ba0000a */
[----:B------:R2:W-:Y:S01]  /*4310*/  UTCHMMA.2CTA gdesc[UR34], gdesc[UR36], tmem[UR10], tmem[UR22], idesc[UR23], UPT ;  /* 0x00ff1624220075ea */ /* 0x0005e2000ba0000a */
[----:B------:R2:W-:Y:S01]  /*4320*/  UTCBAR.2CTA.MULTICAST [UR8], URZ, UR12 ;  /* 0x000000ff080073e9 */ /* 0x0005e2000820080c */
[----:B------:R-:W-:Y:S01]  /*4330*/  UMOV UR46, UR18 ;  /* 0x00000012002e7c82 */ /* 0x000fe20008000000 */
[----:B------:R-:W-:Y:S05]  /*4340*/  BRA.U UP0, `(.L_x_87) ;  /* 0xfffffffd00507547 */ /* 0x000fea000b83ffff */
.L_x_84:
[----:B------:R-:W-:Y:S01]  /*4350*/  UIADD3 UR9, UPT, UPT, UR9, 0x170, URZ ;  /* 0x0000017009097890 */ /* 0x000fe2000fffe0ff */
[----:B------:R-:W-:-:S08]  /*4360*/  UMOV UR17, UR16 ;  /* 0x0000001000117c82 */ /* 0x000fd00008000000 */
[----:B------:R4:W-:Y:S01]  /*4370*/  UTCBAR.2CTA.MULTICAST [UR9], URZ, UR11 ;  /* 0x000000ff090073e9 */ /* 0x0009e2000820080b */
[----:B------:R-:W-:Y:S02]  /*4380*/  NOP ;  /* 0x0000000000007918 */ /* 0x000fe40000000000 */
.L_x_82:
[----:B------:R-:W-:Y:S01]  /*4390*/  UIADD3 UR19, UPT, UPT, UR19, 0x1, URZ ;  /* 0x0000000113137890 */ /* 0x000fe2000fffe0ff */
[----:B------:R-:W-:-:S03]  /*43a0*/  ISETP.NE.AND P0, PT, R8, 0x2, PT ;  /* 0x000000020800780c */ /* 0x000fc60003f05270 */
[----:B------:R-:W-:Y:S01]  /*43b0*/  UISETP.NE.AND UP0, UPT, UR19, 0x4, UPT ;  /* 0x000000041300788c */ /* 0x000fe2000bf05270 */
[----:B-12---:R-:W-:Y:S02]  /*43c0*/  SEL R0, RZ, 0x1, P0 ;  /* 0x00000001ff007807 */ /* 0x006fe40000000000 */
[----:B------:R-:W-:Y:S01]  /*43d0*/  SEL R8, R8, RZ, P0 ;  /* 0x000000ff08087207 */ /* 0x000fe20000000000 */
[----:B------:R-:W-:Y:S01]  /*43e0*/  USEL UR8, URZ, 0x1, UP0 ;  /* 0x00000001ff087887 */ /* 0x000fe20008000000 */
[----:B------:R-:W-:Y:S01]  /*43f0*/  LOP3.LUT R3, R3, R0, RZ, 0x3c, !PT ;  /* 0x0000000003037212 */ /* 0x000fe200078e3cff */
[----:B------:R-:W-:-:S04]  /*4400*/  USEL UR19, UR19, URZ, UP0 ;  /* 0x000000ff13137287 */ /* 0x000fc80008000000 */
[----:B------:R-:W-:Y:S01]  /*4410*/  LOP3.LUT R9, R9, UR8, RZ, 0x3c, !PT ;  /* 0x0000000809097c12 */ /* 0x000fe2000f8e3cff */
[----:B------:R-:W-:Y:S07]  /*4420*/  @P1 BRA `(.L_x_88) ;  /* 0xfffffff800881947 */ /* 0x000fee000383ffff */
[----:B------:R-:W1:Y:S01]  /*4430*/  S2UR UR6, SR_CgaCtaId ;  /* 0x00000000000679c3 */ /* 0x000e620000008800 */
[----:B------:R-:W-:Y:S01]  /*4440*/  ELECT P0, URZ, PT ;  /* 0x0000000000ff782f */ /* 0x000fe20003800000 */
[----:B------:R-:W-:Y:S01]  /*4450*/  HFMA2 R0, -RZ, RZ, 0, 5.9604644775390625e-08 ;  /* 0x00000001ff007431 */ /* 0x000fe200000001ff */
[----:B------:R-:W-:-:S05]  /*4460*/  UMOV UR8, 0x40 ;  /* 0x0000004000087882 */ /* 0x000fca0000000000 */
[----:B------:R-:W-:Y:S01]  /*4470*/  UVIRTCOUNT.DEALLOC.SMPOOL 0x80 ;  /* 0x000000800000784c */ /* 0x000fe20000000000 */
[----:B------:R-:W-:Y:S02]  /*4480*/  UISETP.NE.AND UP0, UPT, UR5, URZ, UPT ;  /* 0x000000ff0500728c */ /* 0x000fe4000bf05270 */
[----:B-1----:R-:W-:-:S09]  /*4490*/  ULEA UR6, UR6, UR8, 0x18 ;  /* 0x0000000806067291 */ /* 0x002fd2000f8ec0ff */
[----:B------:R1:W-:Y:S01]  /*44a0*/  @P0 STS.U8 [UR6+0x1c], R0 ;  /* 0x00001c00ff000988 */ /* 0x0003e20008000006 */
[----:B------:R-:W-:Y:S05]  /*44b0*/  BRA.U UP0, `(.L_x_89) ;  /* 0x0000000100a07547 */ /* 0x000fea000b800000 */
[----:B------:R-:W-:Y:S01]  /*44c0*/  UIADD3 UR5, UPT, UPT, UR7, 0x190, URZ ;  /* 0x0000019007057890 */ /* 0x000fe2000fffe0ff */
[----:B------:R-:W-:-:S03]  /*44d0*/  SHF.L.U32 R3, R9, 0x1f, RZ ;  /* 0x0000001f09037819 */ /* 0x000fc600000006ff */
[----:B------:R-:W-:-:S09]  /*44e0*/  ULEA UR8, UR19, UR5, 0x3 ;  /* 0x0000000513087291 */ /* 0x000fd2000f8e18ff */
[----:B------:R-:W2:Y:S02]  /*44f0*/  SYNCS.PHASECHK.TRANS64.TRYWAIT P0, [UR8], R3 ;  /* 0x00000003ff0075a7 */ /* 0x000ea40008001108 */
[----:B--2---:R-:W-:Y:S05]  /*4500*/  @!P0 BRA `(.L_x_90) ;  /* 0x00000044004c8947 */ /* 0x004fea0003800000 */
.L_x_196:
[----:B----4-:R-:W-:-:S04]  /*4510*/  UIADD3 UR9, UPT, UPT, UR19, 0x1, URZ ;  /* 0x0000000113097890 */ /* 0x010fc8000fffe0ff */
        /* <DEDUP_REMOVED lines=8> */
.L_x_198:
        /* <DEDUP_REMOVED lines=9> */
.L_x_200:
[----:B------:R-:W-:-:S04]  /*4630*/  UIADD3 UR9, UPT, UPT, UR9, 0x1, URZ ;  /* 0x0000000109097890 */ /* 0x000fc8000fffe0ff */
[----:B------:R-:W-:-:S04]  /*4640*/  UISETP.NE.AND UP1, UPT, UR9, 0x4, UPT ;  /* 0x000000040900788c */ /* 0x000fc8000bf25270 */
[----:B------:R-:W-:Y:S02]  /*4650*/  USEL UR8, URZ, 0x1, UP1 ;  /* 0x00000001ff087887 */ /* 0x000fe40008800000 */
[----:B------:R-:W-:-:S04]  /*4660*/  USEL UR9, UR9, URZ, UP1 ;  /* 0x000000ff09097287 */ /* 0x000fc80008800000 */
[----:B------:R-:W-:Y:S01]  /*4670*/  ULEA UR9, UR9, UR5, 0x3 ;  /* 0x0000000509097291 */ /* 0x000fe2000f8e18ff */
[----:B-1----:R-:W-:-:S04]  /*4680*/  LOP3.LUT R3, R2, UR8, RZ, 0x3c, !PT ;  /* 0x0000000802037c12 */ /* 0x002fc8000f8e3cff */
[----:B------:R-:W-:Y:S01]  /*4690*/  SHF.L.U32 R3, R3, 0x1f, RZ ;  /* 0x0000001f03037819 */ /* 0x000fe200000006ff */
[----:B------:R-:W-:-:S04]  /*46a0*/  IMAD.U32 R0, RZ, RZ, UR9 ;  /* 0x00000009ff007e24 */ /* 0x000fc8000f8e00ff */
[----:B------:R1:W2:Y:S03]  /*46b0*/  SYNCS.PHASECHK.TRANS64.TRYWAIT P0, [R0+URZ], R3 ;  /* 0x00000003000075a7 */ /* 0x0002a600080011ff */
[----:B--2---:R-:W-:Y:S05]  /*46c0*/  @!P0 NANOSLEEP.SYNCS 0x989680 ;  /* 0x009896800000895d */ /* 0x004fea0003900000 */
[----:B------:R-:W2:Y:S02]  /*46d0*/  @!P0 SYNCS.PHASECHK.TRANS64 P0, [R0+URZ], R3 ;  /* 0x00000003000085a7 */ /* 0x000ea400080010ff */
[----:B--2---:R-:W-:Y:S05]  /*46e0*/  @P0 BRA `(.L_x_93) ;  /* 0x0000000000200947 */ /* 0x004fea0003800000 */
.L_x_94:
[----:B--2---:R2:W4:Y:S02]  /*46f0*/  SYNCS.PHASECHK.TRANS64.TRYWAIT P0, [R0+URZ], R3 ;  /* 0x00000003000075a7 */ /* 0x00452400080011ff */
[----:B----4-:R-:W-:Y:S05]  /*4700*/  @!P0 NANOSLEEP.SYNCS 0x989680 ;  /* 0x009896800000895d */ /* 0x010fea0003900000 */
[----:B------:R-:W4:Y:S02]  /*4710*/  @!P0 SYNCS.PHASECHK.TRANS64 P0, [R0+URZ], R3 ;  /* 0x00000003000085a7 */ /* 0x000f2400080010ff */
[----:B----4-:R-:W-:Y:S05]  /*4720*/  @!P0 BRA `(.L_x_94) ;  /* 0xfffffffc00f08947 */ /* 0x010fea000383ffff */
[----:B------:R-:W-:Y:S05]  /*4730*/  BRA `(.L_x_93) ;  /* 0x00000000000c7947 */ /* 0x000fea0003800000 */
.L_x_89:
[----:B------:R-:W-:-:S04]  /*4740*/  UIADD3 UR5, UPT, UPT, UR7, 0x1d0, URZ ;  /* 0x000001d007057890 */ /* 0x000fc8000fffe0ff */
[----:B------:R-:W-:-:S09]  /*4750*/  UPRMT UR5, UR4, 0x654, UR5 ;  /* 0x0000065404057896 */ /* 0x000fd20008000005 */
[----:B------:R-:W-:Y:S03]  /*4760*/  SYNCS.ARRIVE.TRANS64.RED.A1T0 RZ, [UR5], RZ ;  /* 0x000000ffffff79a7 */ /* 0x000fe60008100405 */
.L_x_93:
[----:B-12---:R-:W-:Y:S01]  /*4770*/  SHF.L.U32 R3, RZ, 0x1f, RZ ;  /* 0x0000001fff037819 */ /* 0x006fe200000006ff */
[----:B------:R-:W-:Y:S01]  /*4780*/  UIADD3 UR5, UPT, UPT, UR7, 0x1d0, URZ ;  /* 0x000001d007057890 */ /* 0x000fe2000fffe0ff */
[----:B------:R-:W-:Y:S02]  /*4790*/  PLOP3.LUT P0, PT, PT, PT, UP0, 0x80, 0x8 ;  /* 0x000000000008781c */ /* 0x000fe40003f0f008 */
[----:B------:R-:W1:Y:S02]  /*47a0*/  SYNCS.PHASECHK.TRANS64.TRYWAIT P1, [UR7+0x1d0], R3 ;  /* 0x0001d003ff0075a7 */ /* 0x000e640008021107 */
[----:B-1----:R-:W-:Y:S09]  /*47b0*/  @!P1 BRA `(.L_x_95) ;  /* 0x0000004000e89947 */ /* 0x002ff20003800000 */
.L_x_202:
[----:B------:R-:W-:Y:S01]  /*47c0*/  @!UP0 UPRMT UR5, UR4, 0x654, UR5 ;  /* 0x0000065404058896 */ /* 0x000fe20008000005 */
[----:B------:R-:W-:Y:S02]  /*47d0*/  UMOV UR8, 0xffff ;  /* 0x0000ffff00087882 */ /* 0x000fe40000000000 */
[----:B------:R-:W-:-:S06]  /*47e0*/  UMOV UR4, 0x1 ;  /* 0x0000000100047882 */ /* 0x000fcc0000000000 */
[----:B------:R-:W-:Y:S01]  /*47f0*/  @!P0 SYNCS.ARRIVE.TRANS64.RED.A1T0 RZ, [UR5], RZ ;  /* 0x000000ffffff89a7 */ /* 0x000fe20008100405 */
[----:B------:R-:W-:Y:S01]  /*4800*/  NOP ;  /* 0x0000000000007918 */ /* 0x000fe20000000000 */
[----:B-1----:R-:W1:Y:S01]  /*4810*/  LDS R0, [UR6+0x14] ;  /* 0x00001406ff007984 */ /* 0x002e620008000800 */
[----:B------:R-:W-:-:S04]  /*4820*/  ULOP3.LUT UR5, UR21, 0xffff, URZ, 0xc0, !UPT ;  /* 0x0000ffff15057892 */ /* 0x000fc8000f8ec0ff */
[----:B------:R-:W-:-:S04]  /*4830*/  USHF.R.U32.HI UR5, URZ, 0x5, UR5 ;  /* 0x00000005ff057899 */ /* 0x000fc80008011605 */
[----:B------:R-:W-:Y:S02]  /*4840*/  USHF.L.U32 UR8, UR8, UR5, URZ ;  /* 0x0000000508087299 */ /* 0x000fe400080006ff */
[----:B------:R-:W-:-:S04]  /*4850*/  USHF.L.U32 UR4, UR4, UR5, URZ ;  /* 0x0000000504047299 */ /* 0x000fc800080006ff */
[----:B-1----:R-:W-:-:S04]  /*4860*/  LOP3.LUT R0, R0, UR8, RZ, 0xc0, !PT ;  /* 0x0000000800007c12 */ /* 0x002fc8000f8ec0ff */
[----:B------:R-:W-:-:S13]  /*4870*/  ISETP.NE.AND P0, PT, R0, UR8, PT ;  /* 0x0000000800007c0c */ /* 0x000fda000bf05270 */
[----:B------:R-:W-:Y:S05]  /*4880*/  @P0 BRA `(.L_x_96) ;  /* 0x0000000000580947 */ /* 0x000fea0003800000 */
[----:B------:R-:W1:Y:S02]  /*4890*/  LDS R0, [UR6+0x18] ;  /* 0x00001806ff007984 */ /* 0x000e640008000800 */
[----:B-1----:R-:W-:-:S04]  /*48a0*/  LOP3.LUT R0, R0, UR4, RZ, 0xc0, !PT ;  /* 0x0000000400007c12 */ /* 0x002fc8000f8ec0ff */
[----:B------:R-:W-:-:S13]  /*48b0*/  ISETP.NE.AND P0, PT, R0, UR4, PT ;  /* 0x0000000400007c0c */ /* 0x000fda000bf05270 */
[----:B------:R-:W-:Y:S05]  /*48c0*/  @P0 BRA `(.L_x_97) ;  /* 0x00000000003c0947 */ /* 0x000fea0003800000 */
[----:B------:R-:W1:Y:S01]  /*48d0*/  S2R R2, SR_LANEID ;  /* 0x0000000000027919 */ /* 0x000e620000000000 */
[----:B------:R-:W-:Y:S01]  /*48e0*/  ULOP3.LUT UR8, URZ, UR8, URZ, 0x33, !UPT ;  /* 0x00000008ff087292 */ /* 0x000fe2000f8e33ff */
[----:B------:R-:W-:Y:S01]  /*48f0*/  LOP3.LUT R4, RZ, UR4, RZ, 0x33, !PT ;  /* 0x00000004ff047c12 */ /* 0x000fe2000f8e33ff */
[----:B------:R-:W-:Y:S02]  /*4900*/  VOTEU.ANY UR7, UPT, PT ;  /* 0x0000000000077886 */ /* 0x000fe400038e0100 */
[----:B------:R-:W-:Y:S01]  /*4910*/  UFLO.U32 UR7, UR7 ;  /* 0x00000007000772bd */ /* 0x000fe200080e0000 */
[----:B------:R-:W2:Y:S01]  /*4920*/  REDUX UR4, R4 ;  /* 0x00000000040473c4 */ /* 0x000ea20000000000 */
[----:B------:R-:W-:-:S06]  /*4930*/  IMAD.U32 R0, RZ, RZ, UR8 ;  /* 0x00000008ff007e24 */ /* 0x000fcc000f8e00ff */
[----:B------:R1:W-:Y:S01]  /*4940*/  UTCATOMSWS.AND URZ, UR8 ;  /* 0x0000000800ff79e3 */ /* 0x0003e20008000000 */
[----:B------:R-:W3:Y:S01]  /*4950*/  REDUX UR5, R0 ;  /* 0x00000000000573c4 */ /* 0x000ee20000000000 */
[----:B-1----:R-:W-:Y:S01]  /*4960*/  ISETP.EQ.U32.AND P0, PT, R2, UR7, PT ;  /* 0x0000000702007c0c */ /* 0x002fe2000bf02070 */
[----:B--2---:R-:W-:Y:S01]  /*4970*/  IMAD.U32 R2, RZ, RZ, UR4 ;  /* 0x00000004ff027e24 */ /* 0x004fe2000f8e00ff */
[----:B---3--:R-:W-:-:S11]  /*4980*/  MOV R3, UR5 ;  /* 0x0000000500037c02 */ /* 0x008fd60008000f00 */
[----:B------:R1:W-:Y:S04]  /*4990*/  @P0 ATOMS.AND RZ, [UR6+0x14], R3 ;  /* 0x00001403ffff098c */ /* 0x0003e8000a800006 */
[----:B------:R1:W-:Y:S01]  /*49a0*/  @P0 ATOMS.AND RZ, [UR6+0x18], R2 ;  /* 0x00001802ffff098c */ /* 0x0003e2000a800006 */
[----:B------:R-:W-:Y:S05]  /*49b0*/  BRA `(.L_x_98) ;  /* 0x0000000000147947 */ /* 0x000fea0003800000 */
.L_x_97:
[----:B------:R-:W-:Y:S02]  /*49c0*/  MOV R2, 0x49e0 ;  /* 0x000049e000027802 */ /* 0x000fe40000000f00 */
[----:B---345:R-:W-:Y:S05]  /*49d0*/  CALL.REL.NOINC `($__internal_0_$__cuda_sm10x_tcgen05_guardrail_trap_col_being_dealloced_not_returned_by_alloc) ;  /* 0x0000004400547944 */ /* 0x038fea0003c00000 */
[----:B------:R-:W-:Y:S05]  /*49e0*/  BRA `(.L_x_98) ;  /* 0x0000000000087947 */ /* 0x000fea0003800000 */
.L_x_96:
[----:B------:R-:W-:Y:S02]  /*49f0*/  MOV R2, 0x4a10 ;  /* 0x00004a1000027802 */ /* 0x000fe40000000f00 */
[----:B---345:R-:W-:Y:S05]  /*4a00*/  CALL.REL.NOINC `($__internal_2_$__cuda_sm10x_tcgen05_guardrail_trap_unallocated_columns_being_dealloced) ;  /* 0x0000004400607944 */ /* 0x038fea0003c00000 */
.L_x_98:
[----:B------:R-:W-:Y:S01]  /*4a10*/  NOP ;  /* 0x0000000000007918 */ /* 0x000fe20000000000 */
[----:B----4-:R-:W-:Y:S05]  /*4a20*/  EXIT ;  /* 0x000000000000794d */ /* 0x010fea0003800000 */
.L_x_69:
[----:B------:R-:W-:-:S09]  /*4a30*/  UISETP.NE.OR UP5, UPT, UR10, 0x3, !UP5 ;  /* 0x000000030a00788c */ /* 0x000fd2000efa5670 */
[----:B------:R-:W-:Y:S05]  /*4a40*/  BRA.U UP5, `(.L_x_99) ;  /* 0x0000000d05e87547 */ /* 0x000fea000b800000 */
[----:B------:R-:W1:Y:S01]  /*4a50*/  LDC R0, c[0x0][0xb30] ;  /* 0x0002cc00ff007b82 */ /* 0x000e620000000800 */
[----:B------:R-:W2:Y:S01]  /*4a60*/  LDCU.64 UR8, c[0x0][0x888] ;  /* 0x00011100ff0877ac */ /* 0x000ea20008000a00 */
[----:B------:R-:W-:Y:S02]  /*4a70*/  HFMA2 R25, -RZ, RZ, 0, 0 ;  /* 0x00000000ff197431 */ /* 0x000fe400000001ff */
[----:B------:R-:W-:Y:S01]  /*4a80*/  IMAD.MOV.U32 R34, RZ, RZ, 0x1 ;  /* 0x00000001ff227424 */ /* 0x000fe200078e00ff */
[----:B------:R-:W-:Y:S01]  /*4a90*/  MOV R23, 0x1000 ;  /* 0x0000100000177802 */ /* 0x000fe20000000f00 */
[----:B------:R-:W3:Y:S01]  /*4aa0*/  LDCU.64 UR4, c[0x0][0x890] ;  /* 0x00011200ff0477ac */ /* 0x000ee20008000a00 */
[----:B------:R-:W-:Y:S01]  /*4ab0*/  IMAD.MOV.U32 R27, RZ, RZ, RZ ;  /* 0x000000ffff1b7224 */ /* 0x000fe200078e00ff */
[----:B------:R-:W4:Y:S01]  /*4ac0*/  LDC R19, c[0x0][0x370] ;  /* 0x0000dc00ff137b82 */ /* 0x000f220000000800 */
[----:B------:R-:W-:Y:S01]  /*4ad0*/  UMOV UR7, 0x400 ;  /* 0x0000040000077882 */ /* 0x000fe20000000000 */
[----:B------:R-:W-:-:S02]  /*4ae0*/  UPLOP3.LUT UP1, UPT, UPT, UPT, UPT, 0x40, 0x4 ;  /* 0x000000000004789c */ /* 0x000fc40003f2e870 */
[----:B------:R-:W-:Y:S01]  /*4af0*/  ULEA UR7, UR37, UR7, 0x18 ;  /* 0x0000000725077291 */ /* 0x000fe2000f8ec0ff */
[----:B------:R-:W-:-:S03]  /*4b00*/  UMOV UR13, URZ ;  /* 0x000000ff000d7c82 */ /* 0x000fc60008000000 */
[----:B------:R-:W4:Y:S01]  /*4b10*/  LDC R2, c[0x0][0xb0c] ;  /* 0x0002c300ff027b82 */ /* 0x000f220000000800 */
[----:B--2---:R-:W-:Y:S02]  /*4b20*/  UISETP.NE.U32.AND UP4, UPT, UR8, URZ, UPT ;  /* 0x000000ff0800728c */ /* 0x004fe4000bf85070 */
[----:B---3--:R-:W-:-:S05]  /*4b30*/  UISETP.NE.U32.AND UP5, UPT, UR4, URZ, UPT ;  /* 0x000000ff0400728c */ /* 0x008fca000bfa5070 */
[----:B------:R-:W2:Y:S01]  /*4b40*/  LDC R18, c[0x0][0xb20] ;  /* 0x0002c800ff127b82 */ /* 0x000ea20000000800 */
[----:B-1----:R-:W-:Y:S01]  /*4b50*/  ISETP.NE.AND P1, PT, R0, 0x1, PT ;  /* 0x000000010000780c */ /* 0x002fe20003f25270 */
[----:B------:R-:W-:Y:S02]  /*4b60*/  UISETP.NE.AND.EX UP4, UPT, UR9, URZ, UPT, UP4 ;  /* 0x000000ff0900728c */ /* 0x000fe4000bf85340 */
[----:B------:R-:W-:-:S04]  /*4b70*/  UISETP.NE.AND.EX UP5, UPT, UR5, URZ, UPT, UP5 ;  /* 0x000000ff0500728c */ /* 0x000fc8000bfa5350 */
[----:B-----5:R-:W1:Y:S08]  /*4b80*/  LDC.64 R32, c[0x0][0x348] ;  /* 0x0000d200ff207b82 */ /* 0x020e700000000a00 */
[----:B------:R-:W3:Y:S08]  /*4b90*/  LDC.64 R16, c[0x0][0xb10] ;  /* 0x0002c400ff107b82 */ /* 0x000ef00000000a00 */
[----:B------:R-:W1:Y:S08]  /*4ba0*/  LDC.64 R6, c[0x0][0xb18] ;  /* 0x0002c600ff067b82 */ /* 0x000e700000000a00 */
[----:B------:R-:W1:Y:S08]  /*4bb0*/  LDC.64 R4, c[0x0][0xb28] ;  /* 0x0002ca00ff047b82 */ /* 0x000e700000000a00 */
[----:B--2-4-:R-:W1:Y:S02]  /*4bc0*/  LDC R22, c[0x0][0x374] ;  /* 0x0000dd00ff167b82 */ /* 0x014e640000000800 */
.L_x_108:
[----:B------:R-:W-:Y:S02]  /*4bd0*/  LEA R0, R27, UR7, 0x3 ;  /* 0x000000071b007c11 */ /* 0x000fe4000f8e18ff */
[----:B------:R-:W-:Y:S02]  /*4be0*/  SHF.L.U32 R3, R25, 0x1f, RZ ;  /* 0x0000001f19037819 */ /* 0x000fe400000006ff */
[----:B------:R-:W-:Y:S02]  /*4bf0*/  LEA R28, R27, UR7, 0x4 ;  /* 0x000000071b1c7c11 */ /* 0x000fe4000f8e20ff */
[----:B--2---:R-:W2:Y:S02]  /*4c00*/  SYNCS.PHASECHK.TRANS64.TRYWAIT P0, [R0+URZ+0x150], R3 ;  /* 0x00015003000075a7 */ /* 0x004ea400080011ff */
[----:B--2---:R-:W-:Y:S05]  /*4c10*/  @!P0 BRA `(.L_x_100) ;  /* 0x0000003c00e88947 */ /* 0x004fea0003800000 */
.L_x_203:
[----:B------:R-:W-:Y:S01]  /*4c20*/  ISETP.GE.AND P0, PT, R26, 0x1, PT ;  /* 0x000000011a00780c */ /* 0x000fe20003f06270 */
[----:B------:R-:W4:Y:S01]  /*4c30*/  LDS.128 R28, [R28+0x1e0] ;  /* 0x0001e0001c1c7984 */ /* 0x000f220000000c00 */
[----:B--2---:R-:W-:Y:S01]  /*4c40*/  VIADD R0, R0, 0x160 ;  /* 0x0000016000007836 */ /* 0x004fe20000000000 */
[----:B------:R-:W-:Y:S01]  /*4c50*/  @!PT LDS RZ, [RZ] ;  /* 0x00000000fffff984 */ /* 0x000fe20000000800 */
[----:B------:R-:W-:Y:S01]  /*4c60*/  @!PT LDS RZ, [RZ] ;  /* 0x00000000fffff984 */ /* 0x000fe20000000800 */
[----:B------:R-:W-:Y:S01]  /*4c70*/  @!PT LDS RZ, [RZ] ;  /* 0x00000000fffff984 */ /* 0x000fe20000000800 */
[----:B------:R-:W-:Y:S01]  /*4c80*/  @!PT LDS RZ, [RZ] ;  /* 0x00000000fffff984 */ /* 0x000fe20000000800 */
[----:B------:R2:W-:Y:S06]  /*4c90*/  MEMBAR.ALL.CTA ;  /* 0x0000000000007992 */ /* 0x0005ec0000008000 */
[----:B--2---:R-:W2:Y:S01]  /*4ca0*/  FENCE.VIEW.ASYNC.S ;  /* 0x00000000000073c6 */ /* 0x004ea20000000000 */
[----:B------:R-:W-:Y:S04]  /*4cb0*/  PRMT R0, RZ, 0x654, R0 ;  /* 0x00000654ff007816 */ /* 0x000fe80000000000 */
[----:B--2---:R2:W-:Y:S01]  /*4cc0*/  SYNCS.ARRIVE.TRANS64.RED.A1T0 RZ, [R0+URZ], RZ ;  /* 0x000000ff00ff79a7 */ /* 0x0045e200081004ff */
[----:B----4-:R-:W-:Y:S11]  /*4cd0*/  LOP3.LUT P3, RZ, R30, 0x1, RZ, 0xc0, !PT ;  /* 0x000000011eff7812 */ /* 0x010ff6000786c0ff */
[----:B------:R-:W-:Y:S02]  /*4ce0*/  @!UPT UIADD3 URZ, UPT, UPT, URZ, URZ, URZ ;  /* 0x000000fffffff290 */ /* 0x000fe4000fffe0ff */
[----:B------:R-:W-:Y:S02]  /*4cf0*/  @P3 MOV R13, R28 ;  /* 0x0000001c000d3202 */ /* 0x000fe40000000f00 */
[----:B------:R-:W-:Y:S01]  /*4d00*/  @P3 LOP3.LUT R8, R29, 0xffff, RZ, 0xc0, !PT ;  /* 0x0000ffff1d083812 */ /* 0x000fe200078ec0ff */
[----:B--2---:R-:W-:Y:S06]  /*4d10*/  @!P0 BRA `(.L_x_101) ;  /* 0x0000000000a48947 */ /* 0x004fec0003800000 */
[----:B-1----:R-:W-:Y:S01]  /*4d20*/  IMAD.HI.U32 R37, R22, R7, RZ ;  /* 0x0000000716257227 */ /* 0x002fe200078e00ff */
[----:B------:R-:W-:Y:S02]  /*4d30*/  ISETP.NE.AND P0, PT, R6, 0x1, PT ;  /* 0x000000010600780c */ /* 0x000fe40003f05270 */
[----:B------:R-:W-:Y:S01]  /*4d40*/  ISETP.NE.AND P2, PT, R26, 0x1, PT ;  /* 0x000000011a00780c */ /* 0x000fe20003f45270 */
[----:B---3--:R-:W-:Y:S01]  /*4d50*/  IMAD.HI.U32 R36, R19, R16, RZ ;  /* 0x0000001013247227 */ /* 0x008fe200078e00ff */
[----:B------:R-:W-:Y:S02]  /*4d60*/  SHF.R.U32.HI R37, RZ, R18, R37 ;  /* 0x00000012ff257219 */ /* 0x000fe40000011625 */
[----:B------:R-:W-:Y:S01]  /*4d70*/  ISETP.NE.AND P4, PT, R2, 0x1, PT ;  /* 0x000000010200780c */ /* 0x000fe20003f85270 */
[----:B------:R-:W-:Y:S01]  /*4d80*/  IMAD.HI.U32 R38, R13, R16, RZ ;  /* 0x000000100d267227 */ /* 0x000fe200078e00ff */
[----:B------:R-:W-:Y:S02]  /*4d90*/  SHF.R.U32.HI R36, RZ, R17, R36 ;  /* 0x00000011ff247219 */ /* 0x000fe40000011624 */
[----:B------:R-:W-:Y:S01]  /*4da0*/  SEL R3, R22, R37, !P0 ;  /* 0x0000002516037207 */ /* 0x000fe20004000000 */
[C---:B------:R-:W-:Y:S01]  /*4db0*/  IMAD.HI.U32 R37, R8.reuse, R7, RZ ;  /* 0x0000000708257227 */ /* 0x040fe200078e00ff */
[----:B------:R-:W-:Y:S02]  /*4dc0*/  SEL R11, R19, R36, !P4 ;  /* 0x00000024130b7207 */ /* 0x000fe40006000000 */
[----:B------:R-:W-:Y:S01]  /*4dd0*/  SHF.R.U32.HI R38, RZ, R17, R38 ;  /* 0x00000011ff267219 */ /* 0x000fe20000011626 */
[----:B------:R-:W-:Y:S01]  /*4de0*/  IMAD.HI.U32 R40, R3, R4, RZ ;  /* 0x0000000403287227 */ /* 0x000fe200078e00ff */
[----:B------:R-:W-:Y:S03]  /*4df0*/  SHF.R.U32.HI R37, RZ, R18, R37 ;  /* 0x00000012ff257219 */ /* 0x000fe60000011625 */
[----:B------:R-:W-:Y:S01]  /*4e00*/  IMAD.HI.U32 R36, R11, R4, RZ ;  /* 0x000000040b247227 */ /* 0x000fe200078e00ff */
[----:B------:R-:W-:Y:S02]  /*4e10*/  @P2 SHF.R.U32.HI R3, RZ, R5, R40 ;  /* 0x00000005ff032219 */ /* 0x000fe40000011628 */
[----:B------:R-:W-:Y:S02]  /*4e20*/  SEL R9, R8, R37, !P0 ;  /* 0x0000002508097207 */ /* 0x000fe40004000000 */
[----:B------:R-:W-:Y:S01]  /*4e30*/  @P2 SHF.R.U32.HI R11, RZ, R5, R36 ;  /* 0x00000005ff0b2219 */ /* 0x000fe20000011624 */
[C---:B------:R-:W-:Y:S01]  /*4e40*/  IMAD R10, R26.reuse, R3, RZ ;  /* 0x000000031a0a7224 */ /* 0x040fe200078e02ff */
[----:B------:R-:W-:Y:S01]  /*4e50*/  SEL R3, R13, R38, !P4 ;  /* 0x000000260d037207 */ /* 0x000fe20006000000 */
[C---:B------:R-:W-:Y:S03]  /*4e60*/  IMAD.HI.U32 R14, R9.reuse, R4, RZ ;  /* 0x00000004090e7227 */ /* 0x040fe600078e00ff */
[----:B------:R-:W-:Y:S01]  /*4e70*/  ISETP.GE.AND P0, PT, R9, R10, PT ;  /* 0x0000000a0900720c */ /* 0x000fe20003f06270 */
[C---:B------:R-:W-:Y:S01]  /*4e80*/  IMAD R12, R26.reuse, R11, RZ ;  /* 0x0000000b1a0c7224 */ /* 0x040fe200078e02ff */
[-C--:B------:R-:W-:Y:S04]  /*4e90*/  SHF.R.U32.HI R14, RZ, R5.reuse, R14 ;  /* 0x00000005ff0e7219 */ /* 0x080fe8000001160e */
[----:B------:R-:W-:Y:S02]  /*4ea0*/  ISETP.GE.OR P0, PT, R3, R12, P0 ;  /* 0x0000000c0300720c */ /* 0x000fe40000706670 */
[----:B------:R-:W-:Y:S05]  /*4eb0*/  SEL R15, R9, R14, !P2 ;  /* 0x0000000e090f7207 */ /* 0x000fea0005000000 */
[----:B------:R-:W-:Y:S04]  /*4ec0*/  IMAD.MOV R14, RZ, RZ, -R15 ;  /* 0x000000ffff0e7224 */ /* 0x000fe800078e0a0f */
[----:B------:R-:W-:Y:S02]  /*4ed0*/  IMAD R14, R26, R14, R9 ;  /* 0x0000000e1a0e7224 */ /* 0x000fe400078e0209 */
[C---:B------:R-:W-:Y:S05]  /*4ee0*/  @!P0 IMAD.HI.U32 R10, R3.reuse, R4, RZ ;  /* 0x00000004030a8227 */ /* 0x040fea00078e00ff */
[----:B------:R-:W-:Y:S04]  /*4ef0*/  @!P0 SHF.R.U32.HI R10, RZ, R5, R10 ;  /* 0x00000005ff0a8219 */ /* 0x000fe8000001160a */
[----:B------:R-:W-:Y:S01]  /*4f00*/  @!P0 SEL R0, R3, R10, !P2 ;  /* 0x0000000a03008207 */ /* 0x000fe20005000000 */
[----:B------:R-:W-:Y:S03]  /*4f10*/  IMAD.MOV R10, RZ, RZ, -R3 ;  /* 0x000000ffff0a7224 */ /* 0x000fe600078e0a03 */
[----:B------:R-:W-:Y:S01]  /*4f20*/  @!P0 IADD3 R15, PT, PT, R15, -R0, RZ ;  /* 0x800000000f0f8210 */ /* 0x000fe20007ffe0ff */
[----:B------:R-:W-:Y:S01]  /*4f30*/  @!P0 IMAD R0, R11, R14, R0 ;  /* 0x0000000e0b008224 */ /* 0x000fe200078e0200 */
[----:B------:R-:W-:Y:S01]  /*4f40*/  IADD3 R11, PT, PT, -R9, RZ, RZ ;  /* 0x000000ff090b7210 */ /* 0x000fe20007ffe1ff */
[----:B------:R-:W-:Y:S02]  /*4f50*/  IMAD R13, R2, R10, R13 ;  /* 0x0000000a020d7224 */ /* 0x000fe400078e020d */
[----:B------:R-:W-:Y:S02]  /*4f60*/  @!P0 IMAD R9, R15, R26, R3 ;  /* 0x0000001a0f098224 */ /* 0x000fe400078e0203 */
[----:B------:R-:W-:Y:S02]  /*4f70*/  @!P0 IMAD.MOV.U32 R3, RZ, RZ, R0 ;  /* 0x000000ffff038224 */ /* 0x000fe400078e0000 */
[----:B------:R-:W-:Y:S02]  /*4f80*/  IMAD R8, R6, R11, R8 ;  /* 0x0000000b06087224 */ /* 0x000fe400078e0208 */
[----:B------:R-:W-:Y:S02]  /*4f90*/  IMAD R13, R3, R2, R13 ;  /* 0x00000002030d7224 */ /* 0x000fe400078e020d */
[----:B------:R-:W-:Y:S02]  /*4fa0*/  IMAD R8, R9, R6, R8 ;  /* 0x0000000609087224 */ /* 0x000fe400078e0208 */
.L_x_101:
[----:B------:R-:W-:Y:S05]  /*4fb0*/  BRA.U UP1, `(.L_x_102) ;  /* 0x0000000101107547 */ /* 0x000fea000b800000 */
[----:B------:R-:W-:Y:S04]  /*4fc0*/  MOV R0, UR6 ;  /* 0x0000000600007c02 */ /* 0x000fe80008000f00 */
[----:B------:R-:W-:Y:S04]  /*4fd0*/  SHF.L.U32 R3, R0, 0x1f, RZ ;  /* 0x0000001f00037819 */ /* 0x000fe800000006ff */
[----:B------:R-:W2:Y:S02]  /*4fe0*/  SYNCS.PHASECHK.TRANS64.TRYWAIT P0, [UR7+0x148], R3 ;  /* 0x00014803ff0075a7 */ /* 0x000ea40008001107 */
[----:B--2---:R-:W-:Y:S05]  /*4ff0*/  @!P0 BRA `(.L_x_103) ;  /* 0x0000003c00048947 */ /* 0x004fea0003800000 */
.L_x_102:
[----:B------:R-:W-:Y:S02]  /*5000*/  R2UR UR27, R21 ;  /* 0x00000000151b72ca */ /* 0x000fe400000e0000 */
[----:B------:R-:W-:Y:S02]  /*5010*/  R2UR UR26, R20 ;  /* 0x00000000141a72ca */ /* 0x000fe400000e0000 */
[----:B------:R-:W-:Y:S04]  /*5020*/  ISETP.NE.U32.AND P2, PT, RZ, UR4, PT ;  /* 0x00000004ff007c0c */ /* 0x000fe8000bf45070 */
[----:B------:R-:W-:Y:S05]  /*5030*/  ISETP.NE.AND.EX P2, PT, RZ, UR5, PT, P2 ;  /* 0x00000005ff007c0c */ /* 0x000fea000bf45320 */
[----:B------:R-:W-:Y:S02]  /*5040*/  USHF.L.U32 UR27, UR27, 0x6, URZ ;  /* 0x000000061b1b7899 */ /* 0x000fe400080006ff */
[----:B------:R-:W-:Y:S01]  /*5050*/  USHF.L.U32 UR26, UR26, 0x6, URZ ;  /* 0x000000061a1a7899 */ /* 0x000fe200080006ff */
[----:B------:R-:W-:Y:S11]  /*5060*/  BRA.U !UP5, `(.L_x_104) ;  /* 0x000000010d347547 */ /* 0x000ff6000b800000 */
[----:B------:R-:W-:Y:S01]  /*5070*/  UPLOP3.LUT UP0, UPT, UPT, UPT, UP4, 0x80, 0x8 ;  /* 0x000000000008789c */ /* 0x000fe20003f0f040 */
[----:B--2---:R-:W-:Y:S02]  /*5080*/  HFMA2 R0, -RZ, RZ, 0, 5.9604644775390625e-08 ;  /* 0x00000001ff007431 */ /* 0x004fe400000001ff */
[----:B------:R-:W-:Y:S03]  /*5090*/  IMAD.MOV.U32 R59, RZ, RZ, 0x1 ;  /* 0x00000001ff3b7424 */ /* 0x000fe600078e00ff */
[----:B------:R-:W-:Y:S05]  /*50a0*/  PLOP3.LUT P0, PT, PT, PT, UP0, 0x80, 0x8 ;  /* 0x000000000008781c */ /* 0x000fea0003f0f008 */
[----:B------:R-:W2:Y:S01]  /*50b0*/  @UP0 LDCU.64 UR10, c[0x0][0x888] ;  /* 0x00011100ff0a07ac */ /* 0x000ea20008000a00 */
[----:B------:R-:W-:Y:S07]  /*50c0*/  @UP0 UIMAD UR8, UR36, UR4, URZ ;  /* 0x00000004240802a4 */ /* 0x000fee000f8e02ff */
[----:B------:R-:W-:Y:S01]  /*50d0*/  @!P0 PRMT R59, R0, 0x7610, R59 ;  /* 0x00007610003b8816 */ /* 0x000fe2000000003b */
[----:B--2---:R-:W-:Y:S03]  /*50e0*/  @UP0 UIMAD.WIDE UR10, UR8, 0x4, UR10 ;  /* 0x00000004080a08a5 */ /* 0x004fe6000f8e020a */
[----:B------:R-:W2:Y:S03]  /*50f0*/  @!UP0 LDCU UR8, c[0x0][0x880] ;  /* 0x00011000ff0887ac */ /* 0x000ea60008000800 */
[----:B------:R-:W-:Y:S01]  /*5100*/  IMAD.U32 R10, RZ, RZ, UR10 ;  /* 0x0000000aff0a7e24 */ /* 0x000fe2000f8e00ff */
[----:B------:R-:W-:Y:S05]  /*5110*/  MOV R11, UR11 ;  /* 0x0000000b000b7c02 */ /* 0x000fea0008000f00 */
[----:B------:R4:W5:Y:S02]  /*5120*/  @P0 LDG.E R35, desc[UR46][R10.64] ;  /* 0x0000002e0a230981 */ /* 0x000964000c1e1900 */
[----:B--2-4-:R-:W-:Y:S07]  /*5130*/  @!P0 IMAD.U32 R35, RZ, RZ, UR8 ;  /* 0x00000008ff238e24 */ /* 0x014fee000f8e00ff */
.L_x_104:
[----:B-----5:R-:W-:Y:S01]  /*5140*/  @!P2 FSETP.EQ.AND P0, PT, R35, RZ, PT ;  /* 0x000000ff2300a20b */ /* 0x020fe20003f02000 */
[----:B------:R-:W-:Y:S01]  /*5150*/  @!UPT UIADD3 URZ, UPT, UPT, URZ, URZ, URZ ;  /* 0x000000fffffff290 */ /* 0x000fe2000fffe0ff */
[----:B------:R-:W-:Y:S11]  /*5160*/  @!P2 BRA `(.L_x_105) ;  /* 0x000000000014a947 */ /* 0x000ff60003800000 */
[----:B------:R-:W-:Y:S02]  /*5170*/  LOP3.LUT P2, RZ, R59, 0xff, RZ, 0xc0, !PT ;  /* 0x000000ff3bff7812 */ /* 0x000fe4000784c0ff */
[----:B------:R-:W-:Y:S04]  /*5180*/  PLOP3.LUT P0, PT, PT, PT, UP0, 0x80, 0x8 ;  /* 0x000000000008781c */ /* 0x000fe80003f0f008 */
[----:B------:R-:W-:Y:S07]  /*5190*/  PLOP3.LUT P0, PT, P0, PT, PT, 0x8, 0x80 ;  /* 0x000000000080781c */ /* 0x000fee000070e170 */
[----:B------:R-:W-:Y:S11]  /*51a0*/  @P2 FSETP.EQ.AND P0, PT, R35, RZ, PT ;  /* 0x000000ff2300220b */ /* 0x000ff60003f02000 */
[----:B------:R-:W-:Y:S02]  /*51b0*/  @!UPT UIADD3 URZ, UPT, UPT, URZ, URZ, URZ ;  /* 0x000000fffffff290 */ /* 0x000fe4000fffe0ff */
.L_x_105:
[----:B------:R-:W-:Y:S01]  /*51c0*/  ULEA UR15, UR13, UR7, 0x3 ;  /* 0x000000070d0f7291 */ /* 0x000fe2000f8e18ff */
[----:B--2---:R-:W-:Y:S02]  /*51d0*/  SHF.L.U32 R3, R34, 0x1f, RZ ;  /* 0x0000001f22037819 */ /* 0x004fe400000006ff */
[----:B------:R-:W-:Y:S04]  /*51e0*/  ELECT P4, URZ, PT ;  /* 0x0000000000ff782f */ /* 0x000fe80003880000 */
[----:B------:R-:W-:Y:S02]  /*51f0*/  PLOP3.LUT P4, PT, P0, P4, PT, 0xf2, 0x2f ;  /* 0x00000000002f781c */ /* 0x000fe40000789e72 */
[----:B------:R-:W2:Y:S11]  /*5200*/  SYNCS.PHASECHK.TRANS64.TRYWAIT P2, [UR15+0x128], R3 ;  /* 0x00012803ff0075a7 */ /* 0x000eb6000804110f */
[----:B-1----:R-:W-:Y:S05]  /*5210*/  @!P4 IADD3 R20, P0, PT, R32, 0x580, RZ ;  /* 0x000005802014c810 */ /* 0x002fea0007f1e0ff */
[----:B------:R-:W-:Y:S01]  /*5220*/  @!P4 IMAD.X R12, RZ, RZ, R33, P0 ;  /* 0x000000ffff0cc224 */ /* 0x000fe200000e0621 */
[----:B--2---:R-:W-:Y:S07]  /*5230*/  @!P2 BRA `(.L_x_106) ;  /* 0x00000038008ca947 */ /* 0x004fee0003800000 */
.L_x_206:
[----:B------:R-:W2:Y:S01]  /*5240*/  LDC.64 R14, c[0x0][0xb10] ;  /* 0x0002c400ff0e7b82 */ /* 0x000ea20000000a00 */
[----:B------:R-:W-:Y:S01]  /*5250*/  @!P4 R2UR UR8, R12 ;  /* 0x000000000c08c2ca */ /* 0x000fe200000e0000 */
[----:B------:R-:W-:Y:S01]  /*5260*/  VOTEU.ALL UP3, P4 ;  /* 0x0000000000ff7886 */ /* 0x000fe20002060000 */
[----:B------:R-:W-:Y:S01]  /*5270*/  @!P4 R2UR UR9, R20 ;  /* 0x000000001409c2ca */ /* 0x000fe200000e0000 */
[----:B------:R-:W-:Y:S01]  /*5280*/  UIADD3 UR25, UPT, UPT, UR15, 0x110, URZ ;  /* 0x000001100f197890 */ /* 0x000fe2000fffe0ff */
[----:B------:R-:W-:Y:S03]  /*5290*/  @P3 SHF.R.U32.HI R24, RZ, 0x10, R29 ;  /* 0x00000010ff183819 */ /* 0x000fe6000001161d */
[----:B------:R-:W4:Y:S01]  /*52a0*/  LDC.64 R10, c[0x0][0xb18] ;  /* 0x0002c600ff0a7b82 */ /* 0x000f220000000a00 */
[----:B------:R-:W-:Y:S01]  /*52b0*/  UIADD3 UR14, UPT, UPT, UR13, 0x1, URZ ;  /* 0x000000010d0e7890 */ /* 0x000fe2000fffe0ff */
[----:B------:R-:W-:Y:S01]  /*52c0*/  VIADD R27, R27, 0x1 ;  /* 0x000000011b1b7836 */ /* 0x000fe20000000000 */
[----:B------:R-:W-:Y:S01]  /*52d0*/  VOTEU.ALL UP2, P4 ;  /* 0x0000000000ff7886 */ /* 0x000fe20002040000 */
[----:B------:R-:W-:Y:S01]  /*52e0*/  UMOV UR18, 0x0 ;  /* 0x0000000000127882 */ /* 0x000fe20000000000 */
[----:B------:R-:W-:Y:S03]  /*52f0*/  UISETP.NE.AND UP6, UPT, UR14, 0x3, UPT ;  /* 0x000000030e00788c */ /* 0x000fe6000bfc5270 */
[----:B-1----:R-:W1:Y:S01]  /*5300*/  @!P1 LDC R0, c[0x0][0xb20] ;  /* 0x0002c800ff009b82 */ /* 0x002e620000000800 */
[----:B------:R-:W-:Y:S01]  /*5310*/  UMOV UR19, 0x10000000 ;  /* 0x1000000000137882 */ /* 0x000fe20000000000 */
[----:B------:R-:W-:Y:S01]  /*5320*/  IMAD.U32 R21, RZ, RZ, UR8 ;  /* 0x00000008ff157e24 */ /* 0x000fe2000f8e00ff */
[----:B------:R-:W-:Y:S05]  /*5330*/  @!UP3 ULEA UR8, UR13, UR7, 0xc ;  /* 0x000000070d08b291 */ /* 0x000fea000f8e60ff */
[----:B------:R-:W5:Y:S01]  /*5340*/  @!P1 LDC R3, c[0x0][0xb0c] ;  /* 0x0002c300ff039b82 */ /* 0x000f620000000800 */
[----:B------:R-:W-:Y:S01]  /*5350*/  IMAD.U32 R20, RZ, RZ, UR9 ;  /* 0x00000009ff147e24 */ /* 0x000fe2000f8e00ff */
[----:B------:R-:W-:Y:S01]  /*5360*/  UMOV UR28, UR36 ;  /* 0x00000024001c7c82 */ /* 0x000fe20008000000 */
[----:B------:R-:W-:Y:S01]  /*5370*/  @!P4 R2UR UR21, R21 ;  /* 0x000000001515c2ca */ /* 0x000fe200000e0000 */
[----:B------:R-:W-:Y:S02]  /*5380*/  @!UP3 UIADD3 UR24, UPT, UPT, UR8, 0x300, URZ ;  /* 0x000003000818b890 */ /* 0x000fe4000fffe0ff */
[----:B------:R-:W-:Y:S01]  /*5390*/  @!P4 R2UR UR20, R20 ;  /* 0x000000001414c2ca */ /* 0x000fe200000e0000 */
[----:B------:R-:W-:Y:S01]  /*53a0*/  @!UP3 UIADD3 UR10, UPT, UPT, UR26, 0x20, URZ ;  /* 0x000000201a0ab890 */ /* 0x000fe2000fffe0ff */
[----:B------:R-:W-:Y:S01]  /*53b0*/  @!P4 IMAD.MOV.U32 R20, RZ, RZ, 0x1000 ;  /* 0x00001000ff14c424 */ /* 0x000fe200078e00ff */
[----:B------:R-:W-:Y:S02]  /*53c0*/  @!UP3 UIADD3 UR8, UPT, UPT, UR8, 0xb00, URZ ;  /* 0x00000b000808b890 */ /* 0x000fe4000fffe0ff */
[----:B------:R-:W-:Y:S01]  /*53d0*/  USEL UR9, URZ, 0x1, UP6 ;  /* 0x00000001ff097887 */ /* 0x000fe2000b000000 */
[----:B------:R-:W-:Y:S01]  /*53e0*/  VOTEU.ALL UP1, P4 ;  /* 0x0000000000ff7886 */ /* 0x000fe20002020000 */
[----:B------:R-:W-:Y:S01]  /*53f0*/  UMOV UR11, UR27 ;  /* 0x0000001b000b7c82 */ /* 0x000fe20008000000 */
[----:B------:R-:W-:Y:S01]  /*5400*/  UMOV UR12, UR36 ;  /* 0x00000024000c7c82 */ /* 0x000fe20008000000 */
[----:B------:R-:W-:Y:S02]  /*5410*/  UPRMT UR16, UR37, 0x654, UR25 ;  /* 0x0000065425107896 */ /* 0x000fe40008000019 */
[----:B------:R-:W-:Y:S01]  /*5420*/  LOP3.LUT R34, R34, UR9, RZ, 0x3c, !PT ;  /* 0x0000000922227c12 */ /* 0x000fe2000f8e3cff */
[----:B------:R-:W-:Y:S01]  /*5430*/  UMOV UR9, UR25 ;  /* 0x0000001900097c82 */ /* 0x000fe20008000000 */
[----:B------:R1:W-:Y:S01]  /*5440*/  @!UP2 UTMALDG.3D [UR24], [UR20], desc[UR18] ;  /* 0x000012181400a5b4 */ /* 0x0003e20008011000 */
[----:B------:R-:W-:Y:S01]  /*5450*/  USEL UR14, UR14, URZ, UP6 ;  /* 0x000000ff0e0e7287 */ /* 0x000fe2000b000000 */
[----:B------:R-:W-:Y:S03]  /*5460*/  SHF.L.U32 R12, R34, 0x1f, RZ ;  /* 0x0000001f220c7819 */ /* 0x000fe600000006ff */
[----:B------:R-:W-:Y:S01]  /*5470*/  ULEA UR13, UR14, UR7, 0x3 ;  /* 0x000000070e0d7291 */ /* 0x000fe2000f8e18ff */
[----:B--2---:R-:W-:Y:S01]  /*5480*/  @!P1 IMAD.HI.U32 R14, R13, R14, RZ ;  /* 0x0000000e0d0e9227 */ /* 0x004fe200078e00ff */
[----:B----4-:R-:W-:Y:S01]  /*5490*/  @!P1 ISETP.NE.AND P0, PT, R10, 0x1, PT ;  /* 0x000000010a00980c */ /* 0x010fe20003f05270 */
[----:B------:R2:W-:Y:S01]  /*54a0*/  @!UP1 UTMALDG.3D [UR8], [UR20], desc[UR18] ;  /* 0x00001208140095b4 */ /* 0x0005e20008011000 */
[----:B------:R2:W-:Y:S01]  /*54b0*/  @!P4 SYNCS.ARRIVE.TRANS64.RED.A0TR RZ, [UR15+0x110], R20 ;  /* 0x00011014ffffc9a7 */ /* 0x0005e2000830040f */
[C---:B------:R-:W-:Y:S01]  /*54c0*/  @!P1 IMAD.HI.U32 R11, R8.reuse, R11, RZ ;  /* 0x0000000b080b9227 */ /* 0x040fe200078e00ff */
[----:B------:R-:W-:Y:S02]  /*54d0*/  @!P1 SHF.R.U32.HI R14, RZ, R15, R14 ;  /* 0x0000000fff0e9219 */ /* 0x000fe4000001160e */
[----:B-----5:R-:W-:Y:S02]  /*54e0*/  @!P1 ISETP.NE.AND P2, PT, R3, 0x1, PT ;  /* 0x000000010300980c */ /* 0x020fe40003f45270 */
[----:B-1----:R-:W-:Y:S02]  /*54f0*/  @!P1 SHF.R.U32.HI R9, RZ, R0, R11 ;  /* 0x00000000ff099219 */ /* 0x002fe4000001160b */
[----:B------:R-:W-:Y:S02]  /*5500*/  @!P1 SEL R14, R13, R14, !P2 ;  /* 0x0000000e0d0e9207 */ /* 0x000fe40005000000 */
[----:B------:R-:W-:Y:S05]  /*5510*/  @!P1 SEL R9, R8, R9, !P0 ;  /* 0x0000000908099207 */ /* 0x000fea0004000000 */
[----:B------:R-:W-:Y:S01]  /*5520*/  @!P1 IMAD.IADD R0, R9, 0x1, -R14 ;  /* 0x0000000109009824 */ /* 0x000fe200078e0a0e */
[----:B------:R-:W-:Y:S01]  /*5530*/  SYNCS.ARRIVE.TRANS64.RED.A1T0 RZ, [UR16], RZ ;  /* 0x000000ffffff79a7 */ /* 0x000fe20008100410 */
[----:B------:R-:W-:Y:S02]  /*5540*/  @!P1 IMAD.IADD R9, R14, 0x1, -R9 ;  /* 0x000000010e099824 */ /* 0x000fe400078e0a09 */
[----:B------:R-:W-:Y:S02]  /*5550*/  @!P1 IMAD R13, R0, R3, R13 ;  /* 0x00000003000d9224 */ /* 0x000fe400078e020d */
[----:B------:R-:W-:Y:S01]  /*5560*/  @!P1 IMAD R8, R9, R10, R8 ;  /* 0x0000000a09089224 */ /* 0x000fe200078e0208 */
[----:B------:R-:W1:Y:S02]  /*5570*/  SYNCS.PHASECHK.TRANS64.TRYWAIT P5, [UR13+0x128], R12 ;  /* 0x0001280cff0075a7 */ /* 0x000e6400080a110d */
[----:B-12---:R-:W-:Y:S05]  /*5580*/  @!P5 BRA `(.L_x_107) ;  /* 0x0000003400d0d947 */ /* 0x006fea0003800000 */
.L_x_208:
[----:B------:R-:W-:Y:S01]  /*5590*/  UIADD3 UR17, UPT, UPT, UR13, 0x110, URZ ;  /* 0x000001100d117890 */ /* 0x000fe2000fffe0ff */
[----:B-1----:R-:W-:Y:S01]  /*55a0*/  @!P4 IADD3 R3, P0, PT, R32, 0x580, RZ ;  /* 0x000005802003c810 */ /* 0x002fe20007f1e0ff */
[----:B------:R-:W-:Y:S01]  /*55b0*/  VOTEU.ALL UP2, P4 ;  /* 0x0000000000ff7886 */ /* 0x000fe20002040000 */
[----:B------:R-:W-:Y:S01]  /*55c0*/  UMOV UR22, 0x0 ;  /* 0x0000000000167882 */ /* 0x000fe20000000000 */
[----:B------:R-:W-:Y:S01]  /*55d0*/  UPRMT UR15, UR37, 0x654, UR17 ;  /* 0x00000654250f7896 */ /* 0x000fe20008000011 */
[----:B------:R-:W-:Y:S01]  /*55e0*/  @!P4 R2UR UR9, R3 ;  /* 0x000000000309c2ca */ /* 0x000fe200000e0000 */
[----:B------:R-:W-:Y:S01]  /*55f0*/  @!P4 IMAD.X R0, RZ, RZ, R33, P0 ;  /* 0x000000ffff00c224 */ /* 0x000fe200000e0621 */
[----:B------:R-:W-:Y:S01]  /*5600*/  UMOV UR23, 0x10000000 ;  /* 0x1000000000177882 */ /* 0x000fe20000000000 */
[----:B------:R-:W-:Y:S01]  /*5610*/  UMOV UR19, UR27 ;  /* 0x0000001b00137c82 */ /* 0x000fe20008000000 */
[----:B------:R-:W-:Y:S01]  /*5620*/  UMOV UR20, UR36 ;  /* 0x0000002400147c82 */ /* 0x000fe20008000000 */
[----:B------:R-:W-:Y:S01]  /*5630*/  UMOV UR11, UR27 ;  /* 0x0000001b000b7c82 */ /* 0x000fe20008000000 */
[----:B------:R-:W-:Y:S01]  /*5640*/  @!P4 R2UR UR8, R0 ;  /* 0x000000000008c2ca */ /* 0x000fe200000e0000 */
[----:B------:R-:W-:Y:S01]  /*5650*/  UMOV UR12, UR36 ;  /* 0x00000024000c7c82 */ /* 0x000fe20008000000 */
[----:B------:R-:W-:Y:S01]  /*5660*/  VOTEU.ALL UP1, P4 ;  /* 0x0000000000ff7886 */ /* 0x000fe20002020000 */
[----:B------:R-:W-:Y:S01]  /*5670*/  @P3 R2UR UR36, R24 ;  /* 0x00000000182432ca */ /* 0x000fe200000e0000 */
[----:B------:R-:W-:Y:S01]  /*5680*/  IMAD.IADD R20, R8, 0x1, R58 ;  /* 0x0000000108147824 */ /* 0x000fe200078e023a */
[----:B------:R-:W-:Y:S01]  /*5690*/  ISETP.NE.AND P0, PT, R27, 0x2, PT ;  /* 0x000000021b00780c */ /* 0x000fe20003f05270 */
[----:B------:R-:W-:Y:S01]  /*56a0*/  IMAD.IADD R21, R13, 0x1, R60 ;  /* 0x000000010d157824 */ /* 0x000fe200078e023c */
[----:B------:R-:W-:Y:S01]  /*56b0*/  @!UP1 UIADD3 UR18, UPT, UPT, UR26, 0x10, URZ ;  /* 0x000000101a129890 */ /* 0x000fe2000fffe0ff */
[----:B------:R-:W-:Y:S01]  /*56c0*/  IMAD.U32 R10, RZ, RZ, UR9 ;  /* 0x00000009ff0a7e24 */ /* 0x000fe2000f8e00ff */
[----:B------:R-:W-:Y:S01]  /*56d0*/  @!UP1 UIADD3 UR10, UPT, UPT, UR26, 0x30, URZ ;  /* 0x000000301a0a9890 */ /* 0x000fe2000fffe0ff */
[----:B------:R-:W-:Y:S01]  /*56e0*/  SEL R0, RZ, 0x1, P0 ;  /* 0x00000001ff007807 */ /* 0x000fe20000000000 */
[----:B------:R-:W-:Y:S01]  /*56f0*/  UMOV UR9, UR17 ;  /* 0x0000001100097c82 */ /* 0x000fe20008000000 */
[----:B------:R-:W-:Y:S01]  /*5700*/  SEL R27, R27, RZ, P0 ;  /* 0x000000ff1b1b7207 */ /* 0x000fe20000000000 */
[----:B------:R-:W-:Y:S01]  /*5710*/  IMAD.U32 R11, RZ, RZ, UR8 ;  /* 0x00000008ff0b7e24 */ /* 0x000fe2000f8e00ff */
[----:B------:R-:W-:Y:S01]  /*5720*/  @!P4 R2UR UR24, R10 ;  /* 0x000000000a18c2ca */ /* 0x000fe200000e0000 */
[----:B------:R-:W-:Y:S01]  /*5730*/  @!UP1 ULEA UR8, UR14, UR7, 0xc ;  /* 0x000000070e089291 */ /* 0x000fe2000f8e60ff */
[----:B------:R-:W-:Y:S02]  /*5740*/  LOP3.LUT R25, R25, R0, RZ, 0x3c, !PT ;  /* 0x0000000019197212 */ /* 0x000fe400078e3cff */
[----:B------:R-:W-:Y:S01]  /*5750*/  @!P4 R2UR UR25, R11 ;  /* 0x000000000b19c2ca */ /* 0x000fe200000e0000 */
[----:B------:R-:W-:Y:S02]  /*5760*/  @!UP1 UIADD3 UR16, UPT, UPT, UR8, 0x300, URZ ;  /* 0x0000030008109890 */ /* 0x000fe4000fffe0ff */
[----:B------:R-:W-:Y:S01]  /*5770*/  @!UP1 UIADD3 UR8, UPT, UPT, UR8, 0xb00, URZ ;  /* 0x00000b0008089890 */ /* 0x000fe2000fffe0ff */
[----:B------:R-:W-:Y:S09]  /*5780*/  VOTEU.ALL UP1, P4 ;  /* 0x0000000000ff7886 */ /* 0x000ff20002020000 */
[----:B------:R2:W-:Y:S01]  /*5790*/  @!UP2 UTMALDG.3D [UR16], [UR24], desc[UR22] ;  /* 0x000016101800a5b4 */ /* 0x0005e20008011000 */
[----:B------:R2:W-:Y:S01]  /*57a0*/  @!UP1 UTMALDG.3D [UR8], [UR24], desc[UR22] ;  /* 0x00001608180095b4 */ /* 0x0005e20008011000 */
[----:B------:R2:W-:Y:S01]  /*57b0*/  @!P4 SYNCS.ARRIVE.TRANS64.RED.A0TR RZ, [UR13+0x110], R23 ;  /* 0x00011017ffffc9a7 */ /* 0x0005e2000830040d */
[----:B------:R-:W-:Y:S04]  /*57c0*/  UIADD3 UR13, UPT, UPT, UR14, 0x1, URZ ;  /* 0x000000010e0d7890 */ /* 0x000fe8000fffe0ff */
[----:B------:R-:W-:Y:S04]  /*57d0*/  UISETP.NE.AND UP1, UPT, UR13, 0x3, UPT ;  /* 0x000000030d00788c */ /* 0x000fe8000bf25270 */
[----:B------:R-:W-:Y:S02]  /*57e0*/  USEL UR14, URZ, 0x1, UP1 ;  /* 0x00000001ff0e7887 */ /* 0x000fe40008800000 */
[----:B------:R-:W-:Y:S02]  /*57f0*/  USEL UR13, UR13, URZ, UP1 ;  /* 0x000000ff0d0d7287 */ /* 0x000fe40008800000 */
[----:B------:R-:W-:Y:S02]  /*5800*/  UPLOP3.LUT UP1, UPT, UPT, UPT, UPT, 0x80, 0x8 ;  /* 0x000000000008789c */ /* 0x000fe40003f2f070 */
[----:B------:R-:W-:Y:S01]  /*5810*/  LOP3.LUT R34, R34, UR14, RZ, 0x3c, !PT ;  /* 0x0000000e22227c12 */ /* 0x000fe2000f8e3cff */
[----:B------:R-:W-:Y:S01]  /*5820*/  SYNCS.ARRIVE.TRANS64.RED.A1T0 RZ, [UR15], RZ ;  /* 0x000000ffffff79a7 */ /* 0x000fe2000810040f */
[----:B------:R-:W-:Y:S07]  /*5830*/  @P3 BRA `(.L_x_108) ;  /* 0xfffffff000e43947 */ /* 0x000fee000383ffff */
[----:B------:R-:W-:Y:S01]  /*5840*/  UIADD3 UR7, UPT, UPT, UR7, 0x128, URZ ;  /* 0x0000012807077890 */ /* 0x000fe2000fffe0ff */
[----:B------:R-:W-:-:S03]  /*5850*/  SHF.L.U32 R3, R34, 0x1f, RZ ;  /* 0x0000001f22037819 */ /* 0x000fc600000006ff */
[----:B------:R-:W-:-:S09]  /*5860*/  ULEA UR4, UR13, UR7, 0x3 ;  /* 0x000000070d047291 */ /* 0x000fd2000f8e18ff */
[----:B------:R-:W1:Y:S02]  /*5870*/  SYNCS.PHASECHK.TRANS64.TRYWAIT P0, [UR4], R3 ;  /* 0x00000003ff0075a7 */ /* 0x000e640008001104 */
[----:B-1----:R-:W-:Y:S05]  /*5880*/  @!P0 BRA `(.L_x_109) ;  /* 0x0000003400288947 */ /* 0x002fea0003800000 */
.L_x_210:
        /* <DEDUP_REMOVED lines=9> */
.L_x_212:
[----:B------:R-:W-:-:S04]  /*5920*/  UIADD3 UR5, UPT, UPT, UR5, 0x1, URZ ;  /* 0x0000000105057890 */ /* 0x000fc8000fffe0ff */
[----:B------:R-:W-:-:S04]  /*5930*/  UISETP.NE.AND UP0, UPT, UR5, 0x3, UPT ;  /* 0x000000030500788c */ /* 0x000fc8000bf05270 */
[----:B------:R-:W-:Y:S02]  /*5940*/  USEL UR4, URZ, 0x1, UP0 ;  /* 0x00000001ff047887 */ /* 0x000fe40008000000 */
[----:B------:R-:W-:-:S04]  /*5950*/  USEL UR5, UR5, URZ, UP0 ;  /* 0x000000ff05057287 */ /* 0x000fc80008000000 */
[----:B------:R-:W-:Y:S01]  /*5960*/  ULEA UR5, UR5, UR7, 0x3 ;  /* 0x0000000705057291 */ /* 0x000fe2000f8e18ff */
[----:B-1----:R-:W-:-:S04]  /*5970*/  LOP3.LUT R3, R34, UR4, RZ, 0x3c, !PT ;  /* 0x0000000422037c12 */ /* 0x002fc8000f8e3cff */
[----:B------:R-:W-:Y:S01]  /*5980*/  SHF.L.U32 R3, R3, 0x1f, RZ ;  /* 0x0000001f03037819 */ /* 0x000fe200000006ff */
[----:B------:R-:W-:-:S07]  /*5990*/  IMAD.U32 R0, RZ, RZ, UR5 ;  /* 0x00000005ff007e24 */ /* 0x000fce000f8e00ff */
.L_x_111:
[----:B-1----:R1:W4:Y:S02]  /*59a0*/  SYNCS.PHASECHK.TRANS64.TRYWAIT P0, [R0+URZ], R3 ;  /* 0x00000003000075a7 */ /* 0x00232400080011ff */
[----:B----4-:R-:W-:Y:S05]  /*59b0*/  @!P0 NANOSLEEP.SYNCS 0x989680 ;  /* 0x009896800000895d */ /* 0x010fea0003900000 */
[----:B------:R-:W4:Y:S02]  /*59c0*/  @!P0 SYNCS.PHASECHK.TRANS64 P0, [R0+URZ], R3 ;  /* 0x00000003000085a7 */ /* 0x000f2400080010ff */
[----:B--2-4-:R-:W-:Y:S05]  /*59d0*/  @P0 EXIT ;  /* 0x000000000000094d */ /* 0x014fea0003800000 */
[----:B------:R-:W-:Y:S05]  /*59e0*/  BRA `(.L_x_111) ;  /* 0xfffffffc00ec7947 */ /* 0x000fea000383ffff */
.L_x_99:
[----:B------:R-:W-:-:S06]  /*59f0*/  UISETP.GE.AND UP1, UPT, UR10, 0x4, UPT ;  /* 0x000000040a00788c */ /* 0x000fcc000bf26270 */
[----:B------:R-:W-:-:S13]  /*5a00*/  PLOP3.LUT P0, PT, PT, PT, UP1, 0x80, 0x8 ;  /* 0x000000000008781c */ /* 0x000fda0003f0f018 */
[----:B------:R-:W-:Y:S05]  /*5a10*/  @!P0 EXIT ;  /* 0x000000000000894d */ /* 0x000fea0003800000 */
[----:B------:R-:W-:Y:S01]  /*5a20*/  BAR.SYNC.DEFER_BLOCKING 0x6, 0xa0 ;  /* 0x0182800000007b1d */ /* 0x000fe20000010000 */
[----:B------:R-:W-:Y:S01]  /*5a30*/  IMAD.SHL.U32 R4, R70, 0x200000, RZ ;  /* 0x0020000046047824 */ /* 0x000fe200078e00ff */
[----:B------:R-:W-:Y:S01]  /*5a40*/  CS2R R72, SRZ ;  /* 0x0000000000487805 */ /* 0x000fe2000001ff00 */
[C---:B------:R-:W-:Y:S02]  /*5a50*/  IMAD.SHL.U32 R69, R74.reuse, 0x10, RZ ;  /* 0x000000104a457824 */ /* 0x040fe400078e00ff */
[----:B------:R-:W-:Y:S01]  /*5a60*/  IMAD.U32 R33, R74, 0x10000, RZ ;  /* 0x000100004a217824 */ /* 0x000fe200078e00ff */
[----:B------:R-:W-:Y:S02]  /*5a70*/  UMOV UR48, 0x400 ;  /* 0x0000040000307882 */ /* 0x000fe40000000000 */
[----:B------:R-:W1:Y:S01]  /*5a80*/  LDC R63, c[0x0][0x370] ;  /* 0x0000dc00ff3f7b82 */ /* 0x000e620000000800 */
[----:B------:R-:W-:Y:S01]  /*5a90*/  ULEA UR48, UR37, UR48, 0x18 ;  /* 0x0000003025307291 */ /* 0x000fe2000f8ec0ff */
[----:B------:R-:W-:Y:S01]  /*5aa0*/  LOP3.LUT R4, R4, 0x200000, RZ, 0xc0, !PT ;  /* 0x0020000004047812 */ /* 0x000fe200078ec0ff */
[----:B------:R-:W-:Y:S01]  /*5ab0*/  IMAD.SHL.U32 R68, R74, 0x2, RZ ;  /* 0x000000024a447824 */ /* 0x000fe200078e00ff */
[C---:B------:R-:W-:Y:S01]  /*5ac0*/  LOP3.LUT R5, R69.reuse, 0x40, RZ, 0xc0, !PT ;  /* 0x0000004045057812 */ /* 0x040fe200078ec0ff */
[----:B------:R-:W-:Y:S01]  /*5ad0*/  IMAD.SHL.U32 R3, R70, 0x200, RZ ;  /* 0x0000020046037824 */ /* 0x000fe200078e00ff */
[----:B------:R-:W-:Y:S01]  /*5ae0*/  LOP3.LUT R2, R69, 0x5b0, RZ, 0xc0, !PT ;  /* 0x000005b045027812 */ /* 0x000fe200078ec0ff */
[----:B------:R-:W-:Y:S01]  /*5af0*/  IMAD.MOV.U32 R30, RZ, RZ, RZ ;  /* 0x000000ffff1e7224 */ /* 0x000fe200078e00ff */
[----:B------:R-:W2:Y:S01]  /*5b00*/  LDC R28, c[0x0][0xb0c] ;  /* 0x0002c300ff1c7b82 */ /* 0x000ea20000000800 */
[----:B------:R-:W-:Y:S01]  /*5b10*/  LOP3.LUT R33, R4, 0x400000, R33, 0xf8, !PT ;  /* 0x0040000004217812 */ /* 0x000fe200078ef821 */
[----:B------:R-:W-:Y:S01]  /*5b20*/  IMAD.MOV.U32 R78, RZ, RZ, RZ ;  /* 0x000000ffff4e7224 */ /* 0x000fe200078e00ff */
[----:B------:R-:W-:Y:S01]  /*5b30*/  LOP3.LUT R68, R5, 0x8, R68, 0xf8, !PT ;  /* 0x0000000805447812 */ /* 0x000fe200078ef844 */
[----:B------:R-:W3:Y:S01]  /*5b40*/  LDCU.64 UR54, c[0x0][0x348] ;  /* 0x00006900ff3677ac */ /* 0x000ee20008000a00 */
[----:B------:R-:W-:-:S02]  /*5b50*/  LOP3.LUT R3, R2, 0x200, R3, 0xf8, !PT ;  /* 0x0000020002037812 */ /* 0x000fc400078ef803 */
[----:B------:R-:W-:Y:S01]  /*5b60*/  LOP3.LUT P0, RZ, R69, 0x40, RZ, 0xc0, !PT ;  /* 0x0000004045ff7812 */ /* 0x000fe2000780c0ff */
[----:B------:R-:W4:Y:S01]  /*5b70*/  LDC R61, c[0x0][0xb20] ;  /* 0x0002c800ff3d7b82 */ /* 0x000f220000000800 */
[----:B------:R-:W3:Y:S01]  /*5b80*/  LDS R0, [UR48+0x200] ;  /* 0x00020030ff007984 */ /* 0x000ee20008000800 */
[----:B------:R-:W-:Y:S01]  /*5b90*/  LOP3.LUT R68, R3, R68, RZ, 0xfc, !PT ;  /* 0x0000004403447212 */ /* 0x000fe200078efcff */
[----:B------:R-:W1:Y:S01]  /*5ba0*/  LDCU.64 UR38, c[0x0][0x888] ;  /* 0x00011100ff2677ac */ /* 0x000e620008000a00 */
[----:B------:R-:W-:Y:S01]  /*5bb0*/  LOP3.LUT R74, R74, 0x60, RZ, 0xc0, !PT ;  /* 0x000000604a4a7812 */ /* 0x000fe200078ec0ff */
[----:B------:R-:W1:Y:S03]  /*5bc0*/  LDCU.64 UR44, c[0x0][0x890] ;  /* 0x00011200ff2c77ac */ /* 0x000e660008000a00 */
[----:B------:R-:W1:Y:S01]  /*5bd0*/  LDC R27, c[0x0][0xb30] ;  /* 0x0002cc00ff1b7b82 */ /* 0x000e620000000800 */
[----:B------:R-:W-:Y:S01]  /*5be0*/  UMOV UR51, 0x1 ;  /* 0x0000000100337882 */ /* 0x000fe20000000000 */
[----:B------:R-:W-:Y:S01]  /*5bf0*/  UIADD3 UR52, UPT, UPT, UR48, 0x300, URZ ;  /* 0x0000030030347890 */ /* 0x000fe2000fffe0ff */
[----:B------:R-:W-:Y:S01]  /*5c00*/  UMOV UR56, URZ ;  /* 0x000000ff00387c82 */ /* 0x000fe20008000000 */
[----:B------:R-:W-:-:S04]  /*5c10*/  UMOV UR50, URZ ;  /* 0x000000ff00327c82 */ /* 0x000fc80008000000 */
[----:B------:R-:W1:Y:S01]  /*5c20*/  LDC.64 R56, c[0x0][0xb10] ;  /* 0x0002c400ff387b82 */ /* 0x000e620000000a00 */
[----:B------:R-:W-:-:S07]  /*5c30*/  UMOV UR49, URZ ;  /* 0x000000ff00317c82 */ /* 0x000fce0008000000 */
[----:B------:R-:W1:Y:S08]  /*5c40*/  LDC.64 R24, c[0x0][0xb18] ;  /* 0x0002c600ff187b82 */ /* 0x000e700000000a00 */
[----:B------:R-:W1:Y:S08]  /*5c50*/  LDC.64 R22, c[0x0][0xb28] ;  /* 0x0002ca00ff167b82 */ /* 0x000e700000000a00 */
[----:B------:R-:W1:Y:S01]  /*5c60*/  LDC.64 R54, c[0x0][0x8b0] ;  /* 0x00022c00ff367b82 */ /* 0x000e620000000a00 */
[----:B---3--:R-:W-:Y:S01]  /*5c70*/  IMAD.IADD R33, R0, 0x1, R33 ;  /* 0x0000000100217824 */ /* 0x008fe200078e0221 */
[----:B------:R-:W-:-:S06]  /*5c80*/  P2R R0, PR, RZ, 0x1 ;  /* 0x00000001ff007803 */ /* 0x000fcc0000000000 */
[----:B------:R-:W3:Y:S08]  /*5c90*/  LDC.64 R52, c[0x0][0x8a8] ;  /* 0x00022a00ff347b82 */ /* 0x000ef00000000a00 */
[----:B--2-4-:R-:W1:Y:S02]  /*5ca0*/  LDC R62, c[0x0][0x374] ;  /* 0x0000dd00ff3e7b82 */ /* 0x014e640000000800 */
.L_x_142:
[----:B------:R-:W-:Y:S02]  /*5cb0*/  LEA R0, R78, UR48, 0x3 ;  /* 0x000000304e007c11 */ /* 0x000fe4000f8e18ff */
[----:B------:R-:W-:Y:S02]  /*5cc0*/  SHF.L.U32 R3, R72, 0x1f, RZ ;  /* 0x0000001f48037819 */ /* 0x000fe400000006ff */
[----:B------:R-:W-:Y:S02]  /*5cd0*/  LEA R16, R78, UR48, 0x4 ;  /* 0x000000304e107c11 */ /* 0x000fe4000f8e20ff */
[----:B------:R-:W2:Y:S02]  /*5ce0*/  SYNCS.PHASECHK.TRANS64.TRYWAIT P0, [R0+URZ+0x150], R3 ;  /* 0x00015003000075a7 */ /* 0x000ea400080011ff */
[----:B-12---:R-:W-:Y:S05]  /*5cf0*/  @!P0 BRA `(.L_x_112) ;  /* 0x00000030003c8947 */ /* 0x006fea0003800000 */
.L_x_213:
[----:B------:R-:W4:Y:S01]  /*5d00*/  LDC.64 R12, c[0x0][0xb10] ;  /* 0x0002c400ff0c7b82 */ /* 0x000f220000000a00 */
[----:B------:R-:W3:Y:S01]  /*5d10*/  LDS.128 R16, [R16+0x1e0] ;  /* 0x0001e00010107984 */ /* 0x000ee20000000c00 */
[----:B-1----:R-:W-:Y:S01]  /*5d20*/  ISETP.NE.AND P1, PT, R27, 0x1, PT ;  /* 0x000000011b00780c */ /* 0x002fe20003f25270 */
[----:B--2---:R-:W-:Y:S01]  /*5d30*/  VIADD R0, R0, 0x160 ;  /* 0x0000016000007836 */ /* 0x004fe20000000000 */
[----:B------:R-:W-:Y:S04]  /*5d40*/  ISETP.GE.AND P0, PT, R26, 0x1, PT ;  /* 0x000000011a00780c */ /* 0x000fe80003f06270 */
[----:B------:R-:W1:Y:S01]  /*5d50*/  LDC.64 R10, c[0x0][0xb18] ;  /* 0x0002c600ff0a7b82 */ /* 0x000e620000000a00 */
[----:B------:R-:W-:Y:S01]  /*5d60*/  PRMT R0, RZ, 0x654, R0 ;  /* 0x00000654ff007816 */ /* 0x000fe20000000000 */
[----:B------:R-:W-:Y:S01]  /*5d70*/  @!PT LDS RZ, [RZ] ;  /* 0x00000000fffff984 */ /* 0x000fe20000000800 */
[----:B------:R-:W-:Y:S01]  /*5d80*/  @!PT LDS RZ, [RZ] ;  /* 0x00000000fffff984 */ /* 0x000fe20000000800 */
[----:B------:R-:W-:Y:S01]  /*5d90*/  @!PT LDS RZ, [RZ] ;  /* 0x00000000fffff984 */ /* 0x000fe20000000800 */
[----:B------:R-:W-:Y:S01]  /*5da0*/  @!PT LDS RZ, [RZ] ;  /* 0x00000000fffff984 */ /* 0x000fe20000000800 */
[----:B------:R2:W-:Y:S06]  /*5db0*/  MEMBAR.ALL.CTA ;  /* 0x0000000000007992 */ /* 0x0005ec0000008000 */
[----:B--2---:R-:W2:Y:S01]  /*5dc0*/  FENCE.VIEW.ASYNC.S ;  /* 0x00000000000073c6 */ /* 0x004ea20000000000 */
[----:B------:R-:W1:Y:S08]  /*5dd0*/  @!P1 LDC R14, c[0x0][0xb20] ;  /* 0x0002c800ff0e9b82 */ /* 0x000e700000000800 */
[----:B------:R-:W1:Y:S01]  /*5de0*/  @!P1 LDC R9, c[0x0][0xb0c] ;  /* 0x0002c300ff099b82 */ /* 0x000e620000000800 */
[----:B--2---:R2:W-:Y:S01]  /*5df0*/  SYNCS.ARRIVE.TRANS64.RED.A1T0 RZ, [R0+URZ], RZ ;  /* 0x000000ff00ff79a7 */ /* 0x0045e200081004ff */
[----:B---3--:R-:W-:Y:S04]  /*5e00*/  LOP3.LUT P4, RZ, R18, 0x1, RZ, 0xc0, !PT ;  /* 0x0000000112ff7812 */ /* 0x008fe8000788c0ff */
[----:B------:R-:W-:Y:S09]  /*5e10*/  P2R R75, PR, RZ, 0x10 ;  /* 0x00000010ff4b7803 */ /* 0x000ff20000000000 */
[----:B------:R-:W-:Y:S02]  /*5e20*/  @P4 MOV R31, R16 ;  /* 0x00000010001f4202 */ /* 0x000fe40000000f00 */
[----:B------:R-:W-:Y:S01]  /*5e30*/  @P4 LOP3.LUT R29, R17, 0xffff, RZ, 0xc0, !PT ;  /* 0x0000ffff111d4812 */ /* 0x000fe200078ec0ff */
[----:B--2-4-:R-:W-:Y:S06]  /*5e40*/  @!P0 BRA `(.L_x_113) ;  /* 0x0000000000a48947 */ /* 0x014fec0003800000 */
[----:B------:R-:W-:Y:S01]  /*5e50*/  IMAD.HI.U32 R36, R62, R25, RZ ;  /* 0x000000193e247227 */ /* 0x000fe200078e00ff */
[----:B------:R-:W-:Y:S02]  /*5e60*/  ISETP.NE.AND P0, PT, R24, 0x1, PT ;  /* 0x000000011800780c */ /* 0x000fe40003f05270 */
[----:B------:R-:W-:Y:S01]  /*5e70*/  ISETP.NE.AND P2, PT, R26, 0x1, PT ;  /* 0x000000011a00780c */ /* 0x000fe20003f45270 */
[-C--:B------:R-:W-:Y:S01]  /*5e80*/  IMAD.HI.U32 R34, R63, R56.reuse, RZ ;  /* 0x000000383f227227 */ /* 0x080fe200078e00ff */
[----:B------:R-:W-:Y:S02]  /*5e90*/  SHF.R.U32.HI R37, RZ, R61, R36 ;  /* 0x0000003dff257219 */ /* 0x000fe40000011624 */
[----:B------:R-:W-:Y:S01]  /*5ea0*/  ISETP.NE.AND P3, PT, R28, 0x1, PT ;  /* 0x000000011c00780c */ /* 0x000fe20003f65270 */
[----:B------:R-:W-:Y:S01]  /*5eb0*/  IMAD.HI.U32 R40, R29, R25, RZ ;  /* 0x000000191d287227 */ /* 0x000fe200078e00ff */
[----:B------:R-:W-:Y:S02]  /*5ec0*/  SHF.R.U32.HI R34, RZ, R57, R34 ;  /* 0x00000039ff227219 */ /* 0x000fe40000011622 */
[----:B------:R-:W-:Y:S01]  /*5ed0*/  SEL R3, R62, R37, !P0 ;  /* 0x000000253e037207 */ /* 0x000fe20004000000 */
[----:B------:R-:W-:Y:S01]  /*5ee0*/  IMAD.HI.U32 R38, R31, R56, RZ ;  /* 0x000000381f267227 */ /* 0x000fe200078e00ff */
[----:B------:R-:W-:Y:S03]  /*5ef0*/  SEL R7, R63, R34, !P3 ;  /* 0x000000223f077207 */ /* 0x000fe60005800000 */
[-C--:B------:R-:W-:Y:S01]  /*5f00*/  IMAD.HI.U32 R34, R3, R22.reuse, RZ ;  /* 0x0000001603227227 */ /* 0x080fe200078e00ff */
[----:B------:R-:W-:Y:S03]  /*5f10*/  SHF.R.U32.HI R38, RZ, R57, R38 ;  /* 0x00000039ff267219 */ /* 0x000fe60000011626 */
[----:B------:R-:W-:Y:S01]  /*5f20*/  IMAD.HI.U32 R36, R7, R22, RZ ;  /* 0x0000001607247227 */ /* 0x000fe200078e00ff */
[----:B------:R-:W-:Y:S02]  /*5f30*/  @P2 SHF.R.U32.HI R3, RZ, R23, R34 ;  /* 0x00000017ff032219 */ /* 0x000fe40000011622 */
[----:B------:R-:W-:Y:S02]  /*5f40*/  SHF.R.U32.HI R34, RZ, R61, R40 ;  /* 0x0000003dff227219 */ /* 0x000fe40000011628 */
[----:B------:R-:W-:Y:S01]  /*5f50*/  @P2 SHF.R.U32.HI R7, RZ, R23, R36 ;  /* 0x00000017ff072219 */ /* 0x000fe20000011624 */
[C---:B------:R-:W-:Y:S01]  /*5f60*/  IMAD R2, R26.reuse, R3, RZ ;  /* 0x000000031a027224 */ /* 0x040fe200078e02ff */
[----:B------:R-:W-:Y:S02]  /*5f70*/  SEL R5, R29, R34, !P0 ;  /* 0x000000221d057207 */ /* 0x000fe40004000000 */
[----:B------:R-:W-:Y:S01]  /*5f80*/  SEL R3, R31, R38, !P3 ;  /* 0x000000261f037207 */ /* 0x000fe20005800000 */
[----:B------:R-:W-:Y:S01]  /*5f90*/  IMAD R4, R26, R7, RZ ;  /* 0x000000071a047224 */ /* 0x000fe200078e02ff */
[C---:B------:R-:W-:Y:S01]  /*5fa0*/  ISETP.GE.AND P0, PT, R5.reuse, R2, PT ;  /* 0x000000020500720c */ /* 0x040fe20003f06270 */
[----:B------:R-:W-:Y:S03]  /*5fb0*/  IMAD.HI.U32 R6, R5, R22, RZ ;  /* 0x0000001605067227 */ /* 0x000fe600078e00ff */
[----:B------:R-:W-:Y:S01]  /*5fc0*/  ISETP.GE.OR P0, PT, R3, R4, P0 ;  /* 0x000000040300720c */ /* 0x000fe20000706670 */
[----:B------:R-:W-:Y:S01]  /*5fd0*/  IMAD.MOV R4, RZ, RZ, -R3 ;  /* 0x000000ffff047224 */ /* 0x000fe200078e0a03 */
[-C--:B------:R-:W-:Y:S03]  /*5fe0*/  SHF.R.U32.HI R6, RZ, R23.reuse, R6 ;  /* 0x00000017ff067219 */ /* 0x080fe60000011606 */
[----:B------:R-:W-:Y:S01]  /*5ff0*/  IMAD R31, R28, R4, R31 ;  /* 0x000000041c1f7224 */ /* 0x000fe200078e021f */
[----:B------:R-:W-:Y:S05]  /*6000*/  SEL R15, R5, R6, !P2 ;  /* 0x00000006050f7207 */ /* 0x000fea0005000000 */
[----:B------:R-:W-:Y:S02]  /*6010*/  IMAD.MOV R6, RZ, RZ, -R15 ;  /* 0x000000ffff067224 */ /* 0x000fe400078e0a0f */
[C---:B------:R-:W-:Y:S04]  /*6020*/  @!P0 IMAD.HI.U32 R2, R3.reuse, R22, RZ ;  /* 0x0000001603028227 */ /* 0x040fe800078e00ff */
[----:B------:R-:W-:Y:S01]  /*6030*/  IMAD R6, R26, R6, R5 ;  /* 0x000000061a067224 */ /* 0x000fe200078e0205 */
[----:B------:R-:W-:Y:S04]  /*6040*/  @!P0 SHF.R.U32.HI R2, RZ, R23, R2 ;  /* 0x00000017ff028219 */ /* 0x000fe80000011602 */
[----:B------:R-:W-:Y:S02]  /*6050*/  @!P0 SEL R0, R3, R2, !P2 ;  /* 0x0000000203008207 */ /* 0x000fe40005000000 */
[----:B------:R-:W-:Y:S02]  /*6060*/  IADD3 R2, PT, PT, -R5, RZ, RZ ;  /* 0x000000ff05027210 */ /* 0x000fe40007ffe1ff */
[----:B------:R-:W-:Y:S01]  /*6070*/  @!P0 IADD3 R8, PT, PT, R15, -R0, RZ ;  /* 0x800000000f088210 */ /* 0x000fe20007ffe0ff */
[----:B------:R-:W-:Y:S02]  /*6080*/  @!P0 IMAD R0, R7, R6, R0 ;  /* 0x0000000607008224 */ /* 0x000fe400078e0200 */
[----:B------:R-:W-:Y:S02]  /*6090*/  IMAD R29, R24, R2, R29 ;  /* 0x00000002181d7224 */ /* 0x000fe400078e021d */
[----:B------:R-:W-:Y:S02]  /*60a0*/  @!P0 IMAD R5, R8, R26, R3 ;  /* 0x0000001a08058224 */ /* 0x000fe400078e0203 */
[----:B------:R-:W-:Y:S04]  /*60b0*/  @!P0 IMAD.MOV.U32 R3, RZ, RZ, R0 ;  /* 0x000000ffff038224 */ /* 0x000fe800078e0000 */
[----:B------:R-:W-:Y:S02]  /*60c0*/  IMAD R31, R3, R28, R31 ;  /* 0x0000001c031f7224 */ /* 0x000fe400078e021f */
[----:B------:R-:W-:Y:S07]  /*60d0*/  IMAD R29, R5, R24, R29 ;  /* 0x00000018051d7224 */ /* 0x000fee00078e021d */
.L_x_113:
[----:B-1----:R-:W-:Y:S01]  /*60e0*/  @!P1 ISETP.NE.AND P0, PT, R10, 0x1, PT ;  /* 0x000000010a00980c */ /* 0x002fe20003f05270 */
[----:B------:R-:W-:Y:S01]  /*60f0*/  @!P1 IMAD.HI.U32 R0, R31, R12, RZ ;  /* 0x0000000c1f009227 */ /* 0x000fe200078e00ff */
[----:B------:R-:W-:Y:S01]  /*6100*/  @!P1 ISETP.NE.AND P2, PT, R9, 0x1, PT ;  /* 0x000000010900980c */ /* 0x000fe20003f45270 */
[----:B------:R-:W-:Y:S01]  /*6110*/  ULOP3.LUT UP0, URZ, UR52, 0x90, URZ, 0xc0, !UPT ;  /* 0x0000009034ff7892 */ /* 0x000fe2000f80c0ff */
[----:B------:R-:W-:Y:S01]  /*6120*/  R2UR UR42, R21 ;  /* 0x00000000152a72ca */ /* 0x000fe200000e0000 */
[----:B------:R-:W-:Y:S01]  /*6130*/  @!P1 IMAD.HI.U32 R3, R29, R11, RZ ;  /* 0x0000000b1d039227 */ /* 0x000fe200078e00ff */
[----:B------:R-:W-:Y:S02]  /*6140*/  @!P1 SHF.R.U32.HI R0, RZ, R13, R0 ;  /* 0x0000000dff009219 */ /* 0x000fe40000011600 */
[----:B------:R-:W-:Y:S01]  /*6150*/  R2UR UR41, R20 ;  /* 0x00000000142972ca */ /* 0x000fe200000e0000 */
[----:B------:R-:W-:Y:S01]  /*6160*/  VIADD R78, R78, 0x1 ;  /* 0x000000014e4e7836 */ /* 0x000fe20000000000 */
[----:B------:R-:W-:Y:S02]  /*6170*/  @!P1 SHF.R.U32.HI R2, RZ, R14, R3 ;  /* 0x0000000eff029219 */ /* 0x000fe40000011603 */
[----:B------:R-:W-:Y:S02]  /*6180*/  @!P1 SEL R3, R31, R0, !P2 ;  /* 0x000000001f039207 */ /* 0x000fe40005000000 */
[----:B------:R-:W-:Y:S02]  /*6190*/  @!P1 SEL R2, R29, R2, !P0 ;  /* 0x000000021d029207 */ /* 0x000fe40004000000 */
[----:B------:R-:W-:Y:S01]  /*61a0*/  @P4 SHF.R.U32.HI R71, RZ, 0x10, R17 ;  /* 0x00000010ff474819 */ /* 0x000fe20000011611 */
[----:B------:R-:W-:Y:S02]  /*61b0*/  USHF.L.U32 UR42, UR42, 0x6, URZ ;  /* 0x000000062a2a7899 */ /* 0x000fe400080006ff */
[----:B------:R-:W-:Y:S02]  /*61c0*/  @!P1 IMAD.IADD R0, R2, 0x1, -R3 ;  /* 0x0000000102009824 */ /* 0x000fe400078e0a03 */
[----:B------:R-:W-:Y:S01]  /*61d0*/  @!P1 IMAD.IADD R2, R3, 0x1, -R2 ;  /* 0x0000000103029824 */ /* 0x000fe200078e0a02 */
[----:B------:R-:W-:Y:S01]  /*61e0*/  USHF.L.U32 UR41, UR41, 0x6, URZ ;  /* 0x0000000629297899 */ /* 0x000fe200080006ff */
[----:B------:R-:W-:Y:S02]  /*61f0*/  @!P1 IMAD R31, R0, R9, R31 ;  /* 0x00000009001f9224 */ /* 0x000fe400078e021f */
[----:B------:R-:W-:Y:S01]  /*6200*/  @!P1 IMAD R29, R2, R10, R29 ;  /* 0x0000000a021d9224 */ /* 0x000fe200078e021d */
[----:B------:R-:W-:Y:S08]  /*6210*/  BRA.U !UP0, `(.L_x_114) ;  /* 0x00000001087c7547 */ /* 0x000ff0000b800000 */
[----:B------:R-:W1:Y:S01]  /*6220*/  LDCU.64 UR8, c[0x4][0x80] ;  /* 0x01001000ff0877ac */ /* 0x000e620008000a00 */
[----:B------:R-:W-:Y:S01]  /*6230*/  MOV R2, 0x0 ;  /* 0x0000000000027802 */ /* 0x000fe20000000f00 */
[----:B------:R-:W-:Y:S02]  /*6240*/  HFMA2 R12, -RZ, RZ, 0, 5.9604644775390625e-08 ;  /* 0x00000001ff0c7431 */ /* 0x000fe400000001ff */
[----:B------:R-:W-:Y:S01]  /*6250*/  IMAD.MOV.U32 R8, RZ, RZ, 0x70 ;  /* 0x00000070ff087424 */ /* 0x000fe200078e00ff */
[----:B------:R2:W3:Y:S01]  /*6260*/  LDC.64 R14, c[0x4][R2] ;  /* 0x01000000020e7b82 */ /* 0x0004e20000000a00 */
[----:B------:R-:W4:Y:S01]  /*6270*/  LDCU.64 UR6, c[0x4][0x88] ;  /* 0x01001100ff0677ac */ /* 0x000f220008000a00 */
[----:B------:R-:W-:Y:S01]  /*6280*/  IMAD.MOV.U32 R13, RZ, RZ, RZ ;  /* 0x000000ffff0d7224 */ /* 0x000fe200078e00ff */
[----:B------:R-:W2:Y:S01]  /*6290*/  LDCU.64 UR4, c[0x4][0x8] ;  /* 0x01000100ff0477ac */ /* 0x000ea20008000a00 */
[----:B-1----:R-:W-:Y:S01]  /*62a0*/  MOV R5, UR9 ;  /* 0x0000000900057c02 */ /* 0x002fe20008000f00 */
[----:B------:R-:W-:Y:S01]  /*62b0*/  IMAD.U32 R4, RZ, RZ, UR8 ;  /* 0x00000008ff047e24 */ /* 0x000fe2000f8e00ff */
[----:B----4-:R-:W-:Y:S01]  /*62c0*/  MOV R7, UR7 ;  /* 0x0000000700077c02 */ /* 0x010fe20008000f00 */
[----:B------:R-:W-:Y:S01]  /*62d0*/  IMAD.U32 R6, RZ, RZ, UR6 ;  /* 0x00000006ff067e24 */ /* 0x000fe2000f8e00ff */
[----:B--2---:R-:W-:Y:S01]  /*62e0*/  MOV R11, UR5 ;  /* 0x00000005000b7c02 */ /* 0x004fe20008000f00 */
[----:B------:R-:W-:Y:S02]  /*62f0*/  IMAD.U32 R10, RZ, RZ, UR4 ;  /* 0x00000004ff0a7e24 */ /* 0x000fe4000f8e00ff */
[----:B------:R-:W-:Y:S07]  /*6300*/  LEPC R20, `(.L_x_115) ;  /* 0x000000001014794e */ /* 0x000fee0000000000 */
[----:B---3-5:R-:W-:Y:S05]  /*6310*/  CALL.ABS.NOINC R14 ;  /* 0x000000000e007343 */ /* 0x028fea0003c00000 */
.L_x_115:
[----:B------:R-:W1:Y:S01]  /*6320*/  LDCU.64 UR8, c[0x4][0x80] ;  /* 0x01001000ff0877ac */ /* 0x000e620008000a00 */
[----:B------:R-:W2:Y:S01]  /*6330*/  LDC.64 R2, c[0x4][R2] ;  /* 0x0100000002027b82 */ /* 0x000ea20000000a00 */
[----:B------:R-:W-:Y:S02]  /*6340*/  HFMA2 R12, -RZ, RZ, 0, 5.9604644775390625e-08 ;  /* 0x00000001ff0c7431 */ /* 0x000fe400000001ff */
[----:B------:R-:W-:Y:S02]  /*6350*/  IMAD.MOV.U32 R8, RZ, RZ, 0x70 ;  /* 0x00000070ff087424 */ /* 0x000fe400078e00ff */
[----:B------:R-:W-:Y:S01]  /*6360*/  IMAD.MOV.U32 R13, RZ, RZ, RZ ;  /* 0x000000ffff0d7224 */ /* 0x000fe200078e00ff */
[----:B------:R-:W3:Y:S01]  /*6370*/  LDCU.64 UR6, c[0x4][0x88] ;  /* 0x01001100ff0677ac */ /* 0x000ee20008000a00 */
[----:B------:R-:W4:Y:S01]  /*6380*/  LDCU.64 UR4, c[0x4][0x8] ;  /* 0x01000100ff0477ac */ /* 0x000f220008000a00 */
[----:B-1----:R-:W-:Y:S02]  /*6390*/  MOV R4, UR8 ;  /* 0x0000000800047c02 */ /* 0x002fe40008000f00 */
[----:B------:R-:W-:Y:S02]  /*63a0*/  MOV R5, UR9 ;  /* 0x0000000900057c02 */ /* 0x000fe40008000f00 */
[----:B---3--:R-:W-:Y:S01]  /*63b0*/  MOV R7, UR7 ;  /* 0x0000000700077c02 */ /* 0x008fe20008000f00 */
[----:B------:R-:W-:Y:S01]  /*63c0*/  IMAD.U32 R6, RZ, RZ, UR6 ;  /* 0x00000006ff067e24 */ /* 0x000fe2000f8e00ff */
[----:B----4-:R-:W-:Y:S01]  /*63d0*/  MOV R11, UR5 ;  /* 0x00000005000b7c02 */ /* 0x010fe20008000f00 */
[----:B------:R-:W-:Y:S02]  /*63e0*/  IMAD.U32 R10, RZ, RZ, UR4 ;  /* 0x00000004ff0a7e24 */ /* 0x000fe4000f8e00ff */
[----:B------:R-:W-:Y:S07]  /*63f0*/  LEPC R20, `(.L_x_114) ;  /* 0x000000001014794e */ /* 0x000fee0000000000 */
[----:B--2---:R-:W-:Y:S05]  /*6400*/  CALL.ABS.NOINC R2 ;  /* 0x0000000002007343 */ /* 0x004fea0003c00000 */
.L_x_114:
[----:B------:R-:W-:Y:S01]  /*6410*/  ISETP.NE.U32.AND P4, PT, R54, RZ, PT ;  /* 0x000000ff3600720c */ /* 0x000fe20003f85070 */
[----:B------:R-:W-:Y:S01]  /*6420*/  UISETP.NE.AND UP2, UPT, UR53, URZ, UPT ;  /* 0x000000ff3500728c */ /* 0x000fe2000bf45270 */
[----:B------:R-:W-:Y:S01]  /*6430*/  ISETP.NE.U32.AND P2, PT, RZ, UR38, PT ;  /* 0x00000026ff007c0c */ /* 0x000fe2000bf45070 */
[----:B------:R-:W-:Y:S01]  /*6440*/  UISETP.NE.U32.AND UP1, UPT, UR44, URZ, UPT ;  /* 0x000000ff2c00728c */ /* 0x000fe2000bf25070 */
[----:B------:R-:W-:Y:S01]  /*6450*/  ISETP.NE.AND.EX P4, PT, R55, RZ, PT, P4 ;  /* 0x000000ff3700720c */ /* 0x000fe20003f85340 */
[----:B------:R-:W-:Y:S01]  /*6460*/  UPLOP3.LUT UP0, UPT, UPT, UPT, UPT, 0x40, 0x4 ;  /* 0x000000000004789c */ /* 0x000fe20003f0e870 */
[----:B------:R-:W-:Y:S01]  /*6470*/  ISETP.NE.AND.EX P2, PT, RZ, UR39, PT, P2 ;  /* 0x00000027ff007c0c */ /* 0x000fe2000bf45320 */
[----:B------:R-:W-:Y:S01]  /*6480*/  UISETP.NE.AND.EX UP1, UPT, UR45, URZ, UPT, UP1 ;  /* 0x000000ff2d00728c */ /* 0x000fe2000bf25310 */
[----:B------:R-:W-:Y:S04]  /*6490*/  PLOP3.LUT P1, PT, PT, PT, UP2, 0x80, 0x8 ;  /* 0x000000000008781c */ /* 0x000fe80003f2f028 */
[----:B------:R-:W-:Y:S06]  /*64a0*/  @UP2 UPLOP3.LUT UP0, UPT, UPT, UPT, UP1, 0x80, 0x8 ;  /* 0x000000000008289c */ /* 0x000fec0003f0f010 */
[----:B------:R-:W-:Y:S01]  /*64b0*/  PLOP3.LUT P0, PT, PT, PT, UP0, 0x80, 0x8 ;  /* 0x000000000008781c */ /* 0x000fe20003f0f008 */
[----:B------:R-:W-:Y:S01]  /*64c0*/  @!UPT UIADD3 URZ, UPT, UPT, URZ, URZ, URZ ;  /* 0x000000fffffff290 */ /* 0x000fe2000fffe0ff */
[----:B------:R-:W-:Y:S11]  /*64d0*/  BRA.U !UP1, `(.L_x_116) ;  /* 0x0000000109387547 */ /* 0x000ff6000b800000 */
[----:B------:R-:W-:Y:S01]  /*64e0*/  UISETP.NE.U32.AND UP0, UPT, UR38, URZ, UPT ;  /* 0x000000ff2600728c */ /* 0x000fe2000bf05070 */
[----:B------:R-:W-:Y:S02]  /*64f0*/  HFMA2 R0, -RZ, RZ, 0, 5.9604644775390625e-08 ;  /* 0x00000001ff007431 */ /* 0x000fe400000001ff */
[----:B------:R-:W-:Y:S01]  /*6500*/  IMAD.MOV.U32 R59, RZ, RZ, 0x1 ;  /* 0x00000001ff3b7424 */ /* 0x000fe200078e00ff */
[----:B------:R-:W-:Y:S06]  /*6510*/  UISETP.NE.AND.EX UP0, UPT, UR39, URZ, UPT, UP0 ;  /* 0x000000ff2700728c */ /* 0x000fec000bf05300 */
[----:B------:R-:W-:Y:S05]  /*6520*/  PLOP3.LUT P3, PT, PT, PT, UP0, 0x80, 0x8 ;  /* 0x000000000008781c */ /* 0x000fea0003f6f008 */
[----:B------:R-:W1:Y:S01]  /*6530*/  @UP0 LDCU.64 UR6, c[0x0][0x888] ;  /* 0x00011100ff0607ac */ /* 0x000e620008000a00 */
[----:B------:R-:W-:Y:S07]  /*6540*/  @UP0 UIMAD UR4, UR36, UR44, URZ ;  /* 0x0000002c240402a4 */ /* 0x000fee000f8e02ff */
[----:B------:R-:W-:Y:S01]  /*6550*/  @!P3 PRMT R59, R0, 0x7610, R59 ;  /* 0x00007610003bb816 */ /* 0x000fe2000000003b */
[----:B-1----:R-:W-:Y:S03]  /*6560*/  @UP0 UIMAD.WIDE UR6, UR4, 0x4, UR6 ;  /* 0x00000004040608a5 */ /* 0x002fe6000f8e0206 */
[----:B------:R-:W1:Y:S03]  /*6570*/  @!UP0 LDCU UR4, c[0x0][0x880] ;  /* 0x00011000ff0487ac */ /* 0x000e660008000800 */
[----:B------:R-:W-:Y:S01]  /*6580*/  IMAD.U32 R2, RZ, RZ, UR6 ;  /* 0x00000006ff027e24 */ /* 0x000fe2000f8e00ff */
[----:B------:R-:W-:Y:S05]  /*6590*/  MOV R3, UR7 ;  /* 0x0000000700037c02 */ /* 0x000fea0008000f00 */
[----:B-----5:R2:W5:Y:S02]  /*65a0*/  @P3 LDG.E R35, desc[UR46][R2.64] ;  /* 0x0000002e02233981 */ /* 0x020564000c1e1900 */
[----:B-12---:R-:W-:Y:S02]  /*65b0*/  @!P3 IMAD.U32 R35, RZ, RZ, UR4 ;  /* 0x00000004ff23be24 */ /* 0x006fe4000f8e00ff */
.L_x_116:
[----:B------:R-:W-:Y:S05]  /*65c0*/  @!P4 BRA `(.L_x_117) ;  /* 0x000000000020c947 */ /* 0x000fea0003800000 */
[----:B------:R-:W-:Y:S04]  /*65d0*/  ISETP.NE.U32.AND P3, PT, R52, RZ, PT ;  /* 0x000000ff3400720c */ /* 0x000fe80003f65070 */
[----:B------:R-:W-:Y:S11]  /*65e0*/  ISETP.NE.AND.EX P3, PT, R53, RZ, PT, P3 ;  /* 0x000000ff3500720c */ /* 0x000ff60003f65330 */
[----:B------:R-:W-:Y:S02]  /*65f0*/  @!UPT UIADD3 URZ, UPT, UPT, URZ, URZ, URZ ;  /* 0x000000fffffff290 */ /* 0x000fe4000fffe0ff */
[----:B------:R-:W1:Y:S01]  /*6600*/  @P3 LDC.64 R2, c[0x0][0x8a8] ;  /* 0x00022a00ff023b82 */ /* 0x000e620000000a00 */
[----:B------:R-:W-:Y:S04]  /*6610*/  @P3 IMAD R0, R54, UR36, RZ ;  /* 0x0000002436003c24 */ /* 0x000fe8000f8e02ff */
[----:B-1----:R-:W-:Y:S05]  /*6620*/  @P3 IMAD.WIDE R2, R0, 0x4, R2 ;  /* 0x0000000400023825 */ /* 0x002fea00078e0202 */
[----:B-----5:R1:W5:Y:S02]  /*6630*/  @P3 LDG.E R32, desc[UR46][R2.64] ;  /* 0x0000002e02203981 */ /* 0x020364000c1e1900 */
[----:B-1----:R-:W2:Y:S02]  /*6640*/  @!P3 LDC R32, c[0x0][0x8a0] ;  /* 0x00022800ff20bb82 */ /* 0x002ea40000000800 */
.L_x_117:
[----:B-----5:R-:W-:Y:S01]  /*6650*/  FSETP.NEU.AND P3, PT, R35, RZ, PT ;  /* 0x000000ff2300720b */ /* 0x020fe20003f6d000 */
[----:B------:R-:W-:Y:S01]  /*6660*/  ULOP3.LUT UR4, UR51, 0x1, URZ, 0x3c, !UPT ;  /* 0x0000000133047892 */ /* 0x000fe2000f8e3cff */
[----:B------:R-:W-:Y:S01]  /*6670*/  SEL R5, RZ, 0xffffffff, P2 ;  /* 0xffffffffff057807 */ /* 0x000fe20001000000 */
[----:B------:R-:W-:Y:S01]  /*6680*/  IMAD.U32 R38, RZ, RZ, UR56 ;  /* 0x00000038ff267e24 */ /* 0x000fe2000f8e00ff */
[----:B------:R-:W-:Y:S01]  /*6690*/  @P1 LOP3.LUT P2, RZ, R59, 0xff, RZ, 0xc0, !PT ;  /* 0x000000ff3bff1812 */ /* 0x000fe2000784c0ff */
[----:B------:R-:W-:Y:S01]  /*66a0*/  IMAD.SHL.U32 R81, R68, 0x2, RZ ;  /* 0x0000000244517824 */ /* 0x000fe200078e00ff */
[----:B------:R-:W-:Y:S01]  /*66b0*/  @P1 SEL R2, RZ, 0xffffffff, P3 ;  /* 0xffffffffff021807 */ /* 0x000fe20001800000 */
[----:B------:R-:W-:Y:S01]  /*66c0*/  IMAD.U32 R83, RZ, RZ, UR4 ;  /* 0x00000004ff537e24 */ /* 0x000fe2000f8e00ff */
[----:B------:R-:W-:Y:S01]  /*66d0*/  LEA R76, R30, UR48, 0x3 ;  /* 0x000000301e4c7c11 */ /* 0x000fe2000f8e18ff */
[----:B------:R-:W-:Y:S01]  /*66e0*/  IMAD.SHL.U32 R38, R38, 0x1000, RZ ;  /* 0x0000100026267824 */ /* 0x000fe200078e00ff */
[----:B------:R-:W-:Y:S01]  /*66f0*/  @P0 SEL R2, R5, R2, !P2 ;  /* 0x0000000205020207 */ /* 0x000fe20005000000 */
[----:B------:R-:W-:Y:S01]  /*6700*/  BSSY B1, `(.L_x_118) ;  /* 0x0000035000017945 */ /* 0x000fe20003800000 */
[----:B------:R-:W-:Y:S01]  /*6710*/  SHF.L.U32 R3, R73, 0x1f, RZ ;  /* 0x0000001f49037819 */ /* 0x000fe200000006ff */
[----:B------:R-:W-:Y:S01]  /*6720*/  IMAD.MOV.U32 R82, RZ, RZ, 0x1 ;  /* 0x00000001ff527424 */ /* 0x000fe200078e00ff */
[----:B------:R-:W-:Y:S01]  /*6730*/  @P1 LOP3.LUT R2, R2, 0x1, RZ, 0xc0, !PT ;  /* 0x0000000102021812 */ /* 0x000fe200078ec0ff */
[----:B------:R-:W-:Y:S01]  /*6740*/  IMAD R34, R30, 0x20, R33 ;  /* 0x000000201e227824 */ /* 0x000fe200078e0221 */
[----:B------:R-:W-:Y:S01]  /*6750*/  PLOP3.LUT P2, PT, PT, PT, UP1, 0x80, 0x8 ;  /* 0x000000000008781c */ /* 0x000fe20003f4f018 */
[----:B------:R-:W-:Y:S01]  /*6760*/  IMAD.U32 R80, RZ, RZ, UR56 ;  /* 0x00000038ff507e24 */ /* 0x000fe2000f8e00ff */
[----:B------:R-:W-:Y:S01]  /*6770*/  ISETP.NE.U32.OR P5, PT, R2, 0x1, !P1 ;  /* 0x000000010200780c */ /* 0x000fe20004fa5470 */
[----:B------:R-:W-:Y:S01]  /*6780*/  IMAD.U32 R2, RZ, RZ, UR56 ;  /* 0x00000038ff027e24 */ /* 0x000fe2000f8e00ff */
[----:B------:R-:W-:Y:S02]  /*6790*/  CS2R R50, SRZ ;  /* 0x0000000000327805 */ /* 0x000fe4000001ff00 */
[----:B------:R-:W-:Y:S02]  /*67a0*/  CS2R R48, SRZ ;  /* 0x0000000000307805 */ /* 0x000fe4000001ff00 */
[----:B------:R-:W-:Y:S02]  /*67b0*/  P2R R79, PR, RZ, 0x20 ;  /* 0x00000020ff4f7803 */ /* 0x000fe40000000000 */
[----:B------:R-:W-:Y:S02]  /*67c0*/  CS2R R42, SRZ ;  /* 0x00000000002a7805 */ /* 0x000fe4000001ff00 */
[----:B------:R-:W-:Y:S02]  /*67d0*/  LEA R0, R2, UR48, 0x3 ;  /* 0x0000003002007c11 */ /* 0x000fe4000f8e18ff */
[----:B------:R-:W-:Y:S02]  /*67e0*/  CS2R R40, SRZ ;  /* 0x0000000000287805 */ /* 0x000fe4000001ff00 */
[----:B------:R-:W-:Y:S02]  /*67f0*/  SEL R2, RZ, 0xffffffff, P3 ;  /* 0xffffffffff027807 */ /* 0x000fe40001800000 */
[----:B------:R-:W-:Y:S02]  /*6800*/  LOP3.LUT P3, R77, R59, 0xff, RZ, 0xc0, !PT ;  /* 0x000000ff3b4d7812 */ /* 0x000fe4000786c0ff */
[----:B------:R-:W-:Y:S02]  /*6810*/  IADD3 R39, PT, PT, R38, UR48, R81 ;  /* 0x0000003026277c10 */ /* 0x000fe4000fffe051 */
[----:B------:R-:W-:Y:S02]  /*6820*/  @P5 SHF.L.U32 R7, R83, 0x1f, RZ ;  /* 0x0000001f53075819 */ /* 0x000fe400000006ff */
[----:B------:R-:W-:Y:S02]  /*6830*/  @P2 SEL R2, R5, R2, !P3 ;  /* 0x0000000205022207 */ /* 0x000fe40005800000 */
[----:B------:R-:W1:Y:S02]  /*6840*/  @P5 SYNCS.PHASECHK.TRANS64.TRYWAIT P1, [R0+URZ+0x110], R7 ;  /* 0x00011007000055a7 */ /* 0x000e6400080211ff */
[----:B------:R-:W-:Y:S04]  /*6850*/  LOP3.LUT R2, R2, 0x1, RZ, 0xc0, !PT ;  /* 0x0000000102027812 */ /* 0x000fe800078ec0ff */
[----:B------:R-:W-:Y:S04]  /*6860*/  ISETP.NE.U32.AND P4, PT, R2, 0x1, PT ;  /* 0x000000010200780c */ /* 0x000fe80003f85070 */
[----:B------:R-:W-:Y:S01]  /*6870*/  P2R R85, PR, RZ, 0x10 ;  /* 0x00000010ff557803 */ /* 0x000fe20000000000 */
[----:B------:R3:W4:Y:S01]  /*6880*/  SYNCS.PHASECHK.TRANS64.TRYWAIT P0, [R76+URZ+0x170], R3 ;  /* 0x000170034c0075a7 */ /* 0x00072200080011ff */
[----:B-1----:R-:W-:Y:S01]  /*6890*/  @P5 SEL R82, RZ, 0x1, !P1 ;  /* 0x00000001ff525807 */ /* 0x002fe20004800000 */
[----:B---3--:R-:W-:Y:S06]  /*68a0*/  @!P5 BRA `(.L_x_119) ;  /* 0x000000000068d947 */ /* 0x008fec0003800000 */
[----:B------:R-:W-:Y:S01]  /*68b0*/  LOP3.LUT P5, RZ, R69, 0x40, RZ, 0xc0, !PT ;  /* 0x0000004045ff7812 */ /* 0x000fe200078ac0ff */
[C---:B------:R-:W-:Y:S01]  /*68c0*/  VIADD R4, R39.reuse, 0x300 ;  /* 0x0000030027047836 */ /* 0x040fe20000000000 */
[----:B------:R-:W-:Y:S01]  /*68d0*/  ISETP.NE.AND P2, PT, R82, RZ, PT ;  /* 0x000000ff5200720c */ /* 0x000fe20003f45270 */
[----:B------:R-:W-:Y:S01]  /*68e0*/  BSSY B0, `(.L_x_120) ;  /* 0x000000d000007945 */ /* 0x000fe20003800000 */
[----:B------:R-:W-:Y:S01]  /*68f0*/  PLOP3.LUT P1, PT, PT, PT, PT, 0x8, 0x80 ;  /* 0x000000000080781c */ /* 0x000fe20003f2e170 */
[----:B------:R-:W-:Y:S01]  /*6900*/  @P4 VIADD R2, R39, 0x310 ;  /* 0x0000031027024836 */ /* 0x000fe20000000000 */
[----:B------:R-:W-:Y:S02]  /*6910*/  @P4 PLOP3.LUT P1, PT, P5, PT, PT, 0x80, 0x8 ;  /* 0x000000000008481c */ /* 0x000fe40002f2f070 */
[----:B------:R-:W-:Y:S02]  /*6920*/  CS2R R50, SRZ ;  /* 0x0000000000327805 */ /* 0x000fe4000001ff00 */
[----:B------:R-:W-:Y:S02]  /*6930*/  CS2R R48, SRZ ;  /* 0x0000000000307805 */ /* 0x000fe4000001ff00 */
[----:B------:R-:W-:Y:S02]  /*6940*/  CS2R R42, SRZ ;  /* 0x00000000002a7805 */ /* 0x000fe4000001ff00 */
[----:B------:R-:W-:Y:S05]  /*6950*/  CS2R R40, SRZ ;  /* 0x0000000000287805 */ /* 0x000fea000001ff00 */
[----:B------:R-:W-:Y:S01]  /*6960*/  @P1 VIADD R2, R4, 0xfffffff0 ;  /* 0xfffffff004021836 */ /* 0x000fe20000000000 */
[----:B------:R-:W-:Y:S06]  /*6970*/  @P2 BRA `(.L_x_121) ;  /* 0x00000000000c2947 */ /* 0x000fec0003800000 */
[----:B------:R-:W-:Y:S04]  /*6980*/  SHF.L.U32 R5, R83, 0x1f, RZ ;  /* 0x0000001f53057819 */ /* 0x000fe800000006ff */
[----:B------:R-:W1:Y:S02]  /*6990*/  SYNCS.PHASECHK.TRANS64.TRYWAIT P1, [R0+URZ+0x110], R5 ;  /* 0x00011005000075a7 */ /* 0x000e6400080211ff */
[----:B-1----:R-:W-:Y:S05]  /*69a0*/  @!P1 BRA `(.L_x_122) ;  /* 0x0000002400249947 */ /* 0x002fea0003800000 */
.L_x_121:
[----:B------:R-:W-:Y:S05]  /*69b0*/  BSYNC B0 ;  /* 0x0000000000007941 */ /* 0x000fea0003800000 */
.L_x_120:
[----:B------:R-:W-:Y:S01]  /*69c0*/  UIADD3 UR5, UPT, UPT, UR56, 0x1, URZ ;  /* 0x0000000138057890 */ /* 0x000fe2000fffe0ff */
[----:B------:R-:W-:Y:S03]  /*69d0*/  ISETP.NE.AND P1, PT, R85, RZ, PT ;  /* 0x000000ff5500720c */ /* 0x000fe60003f25270 */
[----:B------:R-:W-:Y:S04]  /*69e0*/  UISETP.NE.AND UP0, UPT, UR5, 0x3, UPT ;  /* 0x000000030500788c */ /* 0x000fe8000bf05270 */
[----:B------:R-:W-:Y:S02]  /*69f0*/  USEL UR4, URZ, 0x1, UP0 ;  /* 0x00000001ff047887 */ /* 0x000fe40008000000 */
[----:B------:R-:W-:Y:S04]  /*6a00*/  USEL UR5, UR5, URZ, UP0 ;  /* 0x000000ff05057287 */ /* 0x000fe80008000000 */
[----:B------:R3:W1:Y:S01]  /*6a10*/  @P1 LDS.128 R48, [R2] ;  /* 0x0000000002301984 */ /* 0x0006620000000c00 */
[----:B------:R-:W-:Y:S01]  /*6a20*/  LOP3.LUT R83, R83, UR4, RZ, 0x3c, !PT ;  /* 0x0000000453537c12 */ /* 0x000fe2000f8e3cff */
[----:B------:R-:W-:Y:S02]  /*6a30*/  IMAD.U32 R80, RZ, RZ, UR5 ;  /* 0x00000005ff507e24 */ /* 0x000fe4000f8e00ff */
[----:B------:R3:W1:Y:S04]  /*6a40*/  @P1 LDS.128 R40, [R39+0x300] ;  /* 0x0003000027281984 */ /* 0x0006680000000c00 */
.L_x_119:
[----:B------:R-:W-:Y:S05]  /*6a50*/  BSYNC B1 ;  /* 0x0000000000017941 */ /* 0x000fea0003800000 */
.L_x_118:
[----:B-1----:R-:W-:Y:S04]  /*6a60*/  SHF.R.U32.HI R5, RZ, 0x15, R34 ;  /* 0x00000015ff057819 */ /* 0x002fe80000011622 */
[----:B------:R-:W-:Y:S01]  /*6a70*/  LOP3.LUT P1, RZ, R5, 0x3, R70, 0x48, !PT ;  /* 0x0000000305ff7812 */ /* 0x000fe20007824846 */
[----:B------:R-:W-:Y:S01]  /*6a80*/  @!UPT UIADD3 URZ, UPT, UPT, URZ, URZ, URZ ;  /* 0x000000fffffff290 */ /* 0x000fe2000fffe0ff */
[----:B----4-:R-:W-:Y:S11]  /*6a90*/  @P0 BRA `(.L_x_123) ;  /* 0x0000000000080947 */ /* 0x010ff60003800000 */
[----:B------:R-:W1:Y:S02]  /*6aa0*/  SYNCS.PHASECHK.TRANS64.TRYWAIT P0, [R76+URZ+0x170], R3 ;  /* 0x000170034c0075a7 */ /* 0x000e6400080011ff */
[----:B-1----:R-:W-:Y:S05]  /*6ab0*/  @!P0 BRA `(.L_x_124) ;  /* 0x0000002000f48947 */ /* 0x002fea0003800000 */
.L_x_123:
[----:B------:R-:W-:Y:S05]  /*6ac0*/  @!P1 BRA `(.L_x_125) ;  /* 0x0000000000409947 */ /* 0x000fea0003800000 */
[----:B------:R-:W4:Y:S01]  /*6ad0*/  LDCU.64 UR8, c[0x4][0x70] ;  /* 0x01000e00ff0877ac */ /* 0x000f220008000a00 */
[----:B-1----:R-:W-:Y:S01]  /*6ae0*/  MOV R3, 0x0 ;  /* 0x0000000000037802 */ /* 0x002fe20000000f00 */
[----:B------:R-:W-:Y:S02]  /*6af0*/  HFMA2 R12, -RZ, RZ, 0, 5.9604644775390625e-08 ;  /* 0x00000001ff0c7431 */ /* 0x000fe400000001ff */
[----:B------:R-:W-:Y:S02]  /*6b00*/  IMAD.MOV.U32 R8, RZ, RZ, 0x192 ;  /* 0x00000192ff087424 */ /* 0x000fe400078e00ff */
[----:B------:R-:W-:Y:S01]  /*6b10*/  IMAD.MOV.U32 R13, RZ, RZ, RZ ;  /* 0x000000ffff0d7224 */ /* 0x000fe200078e00ff */
[----:B------:R-:W1:Y:S01]  /*6b20*/  LDCU.64 UR6, c[0x4][0x78] ;  /* 0x01000f00ff0677ac */ /* 0x000e620008000a00 */
[----:B---3--:R-:W3:Y:S01]  /*6b30*/  LDC.64 R2, c[0x4][R3] ;  /* 0x0100000003027b82 */ /* 0x008ee20000000a00 */
[----:B------:R-:W5:Y:S01]  /*6b40*/  LDCU.64 UR4, c[0x4][0x10] ;  /* 0x01000200ff0477ac */ /* 0x000f620008000a00 */
[----:B----4-:R-:W-:Y:S01]  /*6b50*/  MOV R5, UR9 ;  /* 0x0000000900057c02 */ /* 0x010fe20008000f00 */
[----:B------:R-:W-:Y:S01]  /*6b60*/  IMAD.U32 R4, RZ, RZ, UR8 ;  /* 0x00000008ff047e24 */ /* 0x000fe2000f8e00ff */
[----:B-1----:R-:W-:Y:S01]  /*6b70*/  MOV R7, UR7 ;  /* 0x0000000700077c02 */ /* 0x002fe20008000f00 */
[----:B------:R-:W-:Y:S01]  /*6b80*/  IMAD.U32 R6, RZ, RZ, UR6 ;  /* 0x00000006ff067e24 */ /* 0x000fe2000f8e00ff */
[----:B-----5:R-:W-:Y:S01]  /*6b90*/  MOV R11, UR5 ;  /* 0x00000005000b7c02 */ /* 0x020fe20008000f00 */
[----:B------:R-:W-:Y:S02]  /*6ba0*/  IMAD.U32 R10, RZ, RZ, UR4 ;  /* 0x00000004ff0a7e24 */ /* 0x000fe4000f8e00ff */
[----:B------:R-:W-:Y:S07]  /*6bb0*/  LEPC R20, `(.L_x_125) ;  /* 0x000000001014794e */ /* 0x000fee0000000000 */
[----:B--23--:R-:W-:Y:S05]  /*6bc0*/  CALL.ABS.NOINC R2 ;  /* 0x0000000002007343 */ /* 0x00cfea0003c00000 */
.L_x_125:
[----:B------:R-:W-:Y:S05]  /*6bd0*/  WARPSYNC.ALL ;  /* 0x0000000000007948 */ /* 0x000fea0003800000 */
[----:B------:R-:W-:Y:S01]  /*6be0*/  R2UR UR4, R34 ;  /* 0x00000000220472ca */ /* 0x000fe200000e0000 */
[--C-:B------:R-:W-:Y:S01]  /*6bf0*/  HADD2.F32 R20, -RZ, R40.reuse.H0_H0 ;  /* 0x20000028ff147230 */ /* 0x100fe20000004100 */
[----:B------:R-:W-:Y:S01]  /*6c00*/  MOV R84, 0x10 ;  /* 0x0000001000547802 */ /* 0x000fe20000000f00 */
[----:B------:R-:W-:Y:S01]  /*6c10*/  HADD2.F32 R21, -RZ, R40.H1_H1 ;  /* 0x30000028ff157230 */ /* 0x000fe20000004100 */
[----:B------:R-:W-:Y:S01]  /*6c20*/  LOP3.LUT P6, RZ, R69, 0x40, RZ, 0xc0, !PT ;  /* 0x0000004045ff7812 */ /* 0x000fe200078cc0ff */
[----:B------:R-:W-:Y:S01]  /*6c30*/  HADD2.F32 R36, -RZ, R41.H1_H1 ;  /* 0x30000029ff247230 */ /* 0x000fe20000004100 */
[----:B------:R-:W-:Y:S01]  /*6c40*/  ISETP.NE.AND P0, PT, R74, RZ, PT ;  /* 0x000000ff4a00720c */ /* 0x000fe20003f05270 */
[----:B------:R-:W-:Y:S01]  /*6c50*/  HADD2.F32 R37, -RZ, R43.H0_H0 ;  /* 0x2000002bff257230 */ /* 0x000fe20000004100 */
[----:B------:R-:W-:Y:S01]  /*6c60*/  SEL R84, R84, 0xfffffff0, !P6 ;  /* 0xfffffff054547807 */ /* 0x000fe20007000000 */
[----:B------:R-:W-:Y:S03]  /*6c70*/  BSSY.RECONVERGENT B0, `(.L_x_126) ;  /* 0x000004e000007945 */ /* 0x000fe60003800200 */
[----:B------:R-:W-:Y:S01]  /*6c80*/  IADD3 R86, PT, PT, R39, R84, RZ ;  /* 0x0000005427567210 */ /* 0x000fe20007ffe0ff */
[----:B------:R-:W2:Y:S02]  /*6c90*/  LDTM.x16 R4, tmem[UR4] ;  /* 0x00000004000479ee */ /* 0x000ea40008240000 */
[C---:B--2---:R-:W-:Y:S01]  /*6ca0*/  FMUL R0, R32.reuse, R4 ;  /* 0x0000000420007220 */ /* 0x044fe20000400000 */
[C---:B---3--:R-:W-:Y:S01]  /*6cb0*/  FMUL R2, R32.reuse, R5 ;  /* 0x0000000520027220 */ /* 0x048fe20000400000 */
[C---:B-1----:R-:W-:Y:S01]  /*6cc0*/  FMUL R3, R32.reuse, R6 ;  /* 0x0000000620037220 */ /* 0x042fe20000400000 */
[C---:B------:R-:W-:Y:S01]  /*6cd0*/  FMUL R7, R32.reuse, R7 ;  /* 0x0000000720077220 */ /* 0x040fe20000400000 */
[C---:B------:R-:W-:Y:S01]  /*6ce0*/  FFMA R0, R35.reuse, R20, R0 ;  /* 0x0000001423007223 */ /* 0x040fe20000000000 */
[----:B------:R-:W-:Y:S02]  /*6cf0*/  HADD2.F32 R20, -RZ, R41.H0_H0 ;  /* 0x20000029ff147230 */ /* 0x000fe40000004100 */
[C---:B------:R-:W-:Y:S01]  /*6d00*/  FFMA R2, R35.reuse, R21, R2 ;  /* 0x0000001523027223 */ /* 0x040fe20000000002 */
[--C-:B------:R-:W-:Y:S02]  /*6d10*/  HADD2.F32 R21, -RZ, R42.reuse.H0_H0 ;  /* 0x2000002aff157230 */ /* 0x100fe40000004100 */
[C---:B------:R-:W-:Y:S01]  /*6d20*/  FMUL R4, R32.reuse, R8 ;  /* 0x0000000820047220 */ /* 0x040fe20000400000 */
[C---:B------:R-:W-:Y:S01]  /*6d30*/  FMUL R5, R32.reuse, R9 ;  /* 0x0000000920057220 */ /* 0x040fe20000400000 */
[C---:B------:R-:W-:Y:S01]  /*6d40*/  FFMA R3, R35.reuse, R20, R3 ;  /* 0x0000001423037223 */ /* 0x040fe20000000003 */
[----:B------:R-:W-:Y:S02]  /*6d50*/  HADD2.F32 R20, -RZ, R42.H1_H1 ;  /* 0x3000002aff147230 */ /* 0x000fe40000004100 */
[C---:B------:R-:W-:Y:S01]  /*6d60*/  FFMA R7, R35.reuse, R36, R7 ;  /* 0x0000002423077223 */ /* 0x040fe20000000007 */
[C---:B------:R-:W-:Y:S01]  /*6d70*/  FMUL R6, R32.reuse, R10 ;  /* 0x0000000a20067220 */ /* 0x040fe20000400000 */
[----:B------:R-:W-:Y:S02]  /*6d80*/  HADD2.F32 R36, -RZ, R43.H1_H1 ;  /* 0x3000002bff247230 */ /* 0x000fe40000004100 */
[C---:B------:R-:W-:Y:S01]  /*6d90*/  FMUL R11, R32.reuse, R11 ;  /* 0x0000000b200b7220 */ /* 0x040fe20000400000 */
[C---:B------:R-:W-:Y:S01]  /*6da0*/  FFMA R4, R35.reuse, R21, R4 ;  /* 0x0000001523047223 */ /* 0x040fe20000000004 */
[C---:B------:R-:W-:Y:S01]  /*6db0*/  FFMA R5, R35.reuse, R20, R5 ;  /* 0x0000001423057223 */ /* 0x040fe20000000005 */
[C---:B------:R-:W-:Y:S01]  /*6dc0*/  FFMA R6, R35.reuse, R37, R6 ;  /* 0x0000002523067223 */ /* 0x040fe20000000006 */
[--C-:B------:R-:W-:Y:S02]  /*6dd0*/  HADD2.F32 R20, -RZ, R48.reuse.H0_H0 ;  /* 0x20000030ff147230 */ /* 0x100fe40000004100 */
[C---:B------:R-:W-:Y:S01]  /*6de0*/  FFMA R11, R35.reuse, R36, R11 ;  /* 0x00000024230b7223 */ /* 0x040fe2000000000b */
[C---:B------:R-:W-:Y:S01]  /*6df0*/  FMUL R8, R32.reuse, R12 ;  /* 0x0000000c20087220 */ /* 0x040fe20000400000 */
[----:B------:R-:W-:Y:S02]  /*6e00*/  HADD2.F32 R36, -RZ, R48.H1_H1 ;  /* 0x30000030ff247230 */ /* 0x000fe40000004100 */
[C---:B------:R-:W-:Y:S01]  /*6e10*/  FMUL R9, R32.reuse, R13 ;  /* 0x0000000d20097220 */ /* 0x040fe20000400000 */
[--C-:B------:R-:W-:Y:S02]  /*6e20*/  HADD2.F32 R21, -RZ, R49.reuse.H0_H0 ;  /* 0x20000031ff157230 */ /* 0x100fe40000004100 */
[C---:B------:R-:W-:Y:S01]  /*6e30*/  FMUL R10, R32.reuse, R14 ;  /* 0x0000000e200a7220 */ /* 0x040fe20000400000 */
[C---:B------:R-:W-:Y:S01]  /*6e40*/  FFMA R8, R35.reuse, R20, R8 ;  /* 0x0000001423087223 */ /* 0x040fe20000000008 */
[----:B------:R-:W-:Y:S02]  /*6e50*/  HADD2.F32 R20, -RZ, R49.H1_H1 ;  /* 0x30000031ff147230 */ /* 0x000fe40000004100 */
[C---:B------:R-:W-:Y:S01]  /*6e60*/  FFMA R9, R35.reuse, R36, R9 ;  /* 0x0000002423097223 */ /* 0x040fe20000000009 */
[C---:B------:R-:W-:Y:S01]  /*6e70*/  FMUL R15, R32.reuse, R15 ;  /* 0x0000000f200f7220 */ /* 0x040fe20000400000 */
[C---:B------:R-:W-:Y:S01]  /*6e80*/  FFMA R10, R35.reuse, R21, R10 ;  /* 0x00000015230a7223 */ /* 0x040fe2000000000a */
[--C-:B------:R-:W-:Y:S02]  /*6e90*/  HADD2.F32 R21, -RZ, R50.reuse.H0_H0 ;  /* 0x20000032ff157230 */ /* 0x100fe40000004100 */
[C---:B------:R-:W-:Y:S01]  /*6ea0*/  FMUL R12, R32.reuse, R16 ;  /* 0x00000010200c7220 */ /* 0x040fe20000400000 */
[----:B------:R-:W-:Y:S02]  /*6eb0*/  HADD2.F32 R36, -RZ, R50.H1_H1 ;  /* 0x30000032ff247230 */ /* 0x000fe40000004100 */
[C---:B------:R-:W-:Y:S01]  /*6ec0*/  FFMA R15, R35.reuse, R20, R15 ;  /* 0x00000014230f7223 */ /* 0x040fe2000000000f */
[C---:B------:R-:W-:Y:S01]  /*6ed0*/  FMUL R13, R32.reuse, R17 ;  /* 0x00000011200d7220 */ /* 0x040fe20000400000 */
[--C-:B------:R-:W-:Y:S02]  /*6ee0*/  HADD2.F32 R37, -RZ, R51.reuse.H0_H0 ;  /* 0x20000033ff257230 */ /* 0x100fe40000004100 */
[C---:B------:R-:W-:Y:S01]  /*6ef0*/  FMUL R14, R32.reuse, R18 ;  /* 0x00000012200e7220 */ /* 0x040fe20000400000 */
[----:B------:R-:W-:Y:S02]  /*6f00*/  HADD2.F32 R20, -RZ, R51.H1_H1 ;  /* 0x30000033ff147230 */ /* 0x000fe40000004100 */
[----:B------:R-:W-:Y:S01]  /*6f10*/  FMUL R19, R32, R19 ;  /* 0x0000001320137220 */ /* 0x000fe20000400000 */
[----:B------:R-:W-:Y:S01]  /*6f20*/  F2FP.F16.F32.PACK_AB R44, R2, R0 ;  /* 0x00000000022c723e */ /* 0x000fe200000000ff */
[----:B------:R-:W-:Y:S01]  /*6f30*/  FFMA R12, R35, R21, R12 ;  /* 0x00000015230c7223 */ /* 0x000fe2000000000c */
[----:B------:R-:W-:Y:S01]  /*6f40*/  F2FP.F16.F32.PACK_AB R45, R7, R3 ;  /* 0x00000003072d723e */ /* 0x000fe200000000ff */
[----:B------:R-:W-:Y:S01]  /*6f50*/  FFMA R13, R35, R36, R13 ;  /* 0x00000024230d7223 */ /* 0x000fe2000000000d */
[----:B------:R-:W-:Y:S01]  /*6f60*/  F2FP.F16.F32.PACK_AB R46, R5, R4 ;  /* 0x00000004052e723e */ /* 0x000fe200000000ff */
[----:B------:R-:W-:Y:S01]  /*6f70*/  FFMA R14, R35, R37, R14 ;  /* 0x00000025230e7223 */ /* 0x000fe2000000000e */
[----:B------:R-:W-:Y:S01]  /*6f80*/  F2FP.F16.F32.PACK_AB R47, R11, R6 ;  /* 0x000000060b2f723e */ /* 0x000fe200000000ff */
[----:B------:R-:W-:Y:S01]  /*6f90*/  FFMA R19, R35, R20, R19 ;  /* 0x0000001423137223 */ /* 0x000fe20000000013 */
[----:B------:R-:W-:Y:S02]  /*6fa0*/  F2FP.F16.F32.PACK_AB R64, R9, R8 ;  /* 0x000000080940723e */ /* 0x000fe400000000ff */
[----:B------:R-:W-:Y:S01]  /*6fb0*/  F2FP.F16.F32.PACK_AB R65, R15, R10 ;  /* 0x0000000a0f41723e */ /* 0x000fe200000000ff */
[----:B------:R1:W-:Y:S01]  /*6fc0*/  STS.128 [R39+0x300], R44 ;  /* 0x0003002c27007388 */ /* 0x0003e20000000c00 */
[----:B------:R-:W-:Y:S02]  /*6fd0*/  F2FP.F16.F32.PACK_AB R66, R13, R12 ;  /* 0x0000000c0d42723e */ /* 0x000fe400000000ff */
[----:B------:R-:W-:Y:S05]  /*6fe0*/  F2FP.F16.F32.PACK_AB R67, R19, R14 ;  /* 0x0000000e1343723e */ /* 0x000fea00000000ff */
[----:B------:R1:W-:Y:S01]  /*6ff0*/  STS.128 [R86+0x300], R64 ;  /* 0x0003004056007388 */ /* 0x0003e20000000c00 */
[----:B------:R-:W-:Y:S01]  /*7000*/  @!PT LDS RZ, [RZ] ;  /* 0x00000000fffff984 */ /* 0x000fe20000000800 */
[----:B------:R-:W-:Y:S01]  /*7010*/  @!PT LDS RZ, [RZ] ;  /* 0x00000000fffff984 */ /* 0x000fe20000000800 */
[----:B------:R-:W-:Y:S01]  /*7020*/  @!PT LDS RZ, [RZ] ;  /* 0x00000000fffff984 */ /* 0x000fe20000000800 */
[----:B------:R-:W-:Y:S01]  /*7030*/  @!PT LDS RZ, [RZ] ;  /* 0x00000000fffff984 */ /* 0x000fe20000000800 */
[----:B------:R2:W-:Y:S07]  /*7040*/  MEMBAR.ALL.CTA ;  /* 0x0000000000007992 */ /* 0x0005ee0000008000 */
[----:B--2---:R-:W2:Y:S02]  /*7050*/  FENCE.VIEW.ASYNC.S ;  /* 0x00000000000073c6 */ /* 0x004ea40000000000 */
[----:B--2---:R-:W-:Y:S06]  /*7060*/  BAR.SYNC.DEFER_BLOCKING 0x1, 0x80 ;  /* 0x0042000000007b1d */ /* 0x004fec0000010000 */
[----:B------:R-:W-:Y:S05]  /*7070*/  @P0 BRA `(.L_x_127) ;  /* 0x0000000000340947 */ /* 0x000fea0003800000 */
[----:B------:R-:W-:Y:S01]  /*7080*/  R2UR UR10, R38 ;  /* 0x00000000260a72ca */ /* 0x000fe200000e0000 */
[----:B------:R-:W-:Y:S01]  /*7090*/  UIADD3 UR8, UP0, UPT, UR54, 0x680, URZ ;  /* 0x0000068036087890 */ /* 0x000fe2000ff1e0ff */
[----:B------:R-:W-:Y:S01]  /*70a0*/  UMOV UR43, UR36 ;  /* 0x00000024002b7c82 */ /* 0x000fe20008000000 */
[----:B------:R-:W-:Y:S02]  /*70b0*/  UIADD3 UR5, UPT, UPT, UR41, 0x20, URZ ;  /* 0x0000002029057890 */ /* 0x000fe4000fffe0ff */
[----:B------:R-:W-:Y:S01]  /*70c0*/  UIADD3.X UR9, UPT, UPT, URZ, UR55, URZ, UP0, !UPT ;  /* 0x00000037ff097290 */ /* 0x000fe200087fe4ff */
[----:B------:R-:W-:Y:S01]  /*70d0*/  UMOV UR6, UR42 ;  /* 0x0000002a00067c82 */ /* 0x000fe20008000000 */
[----:B------:R-:W-:Y:S06]  /*70e0*/  UMOV UR7, UR36 ;  /* 0x0000002400077c82 */ /* 0x000fec0008000000 */
[----:B------:R-:W-:Y:S04]  /*70f0*/  UIADD3 UR10, UPT, UPT, UR48, UR10, URZ ;  /* 0x0000000a300a7290 */ /* 0x000fe8000fffe0ff */
[----:B------:R-:W-:Y:S02]  /*7100*/  UIADD3 UR40, UPT, UPT, UR10, 0x300, URZ ;  /* 0x000003000a287890 */ /* 0x000fe4000fffe0ff */
[----:B------:R-:W-:Y:S07]  /*7110*/  UIADD3 UR4, UPT, UPT, UR10, 0xb00, URZ ;  /* 0x00000b000a047890 */ /* 0x000fee000fffe0ff */
[----:B------:R2:W-:Y:S02]  /*7120*/  UTMASTG.3D [UR40], [UR8] ;  /* 0x00000028080073b5 */ /* 0x0005e40008010000 */
[----:B------:R2:W-:Y:S02]  /*7130*/  UTMASTG.3D [UR4], [UR8] ;  /* 0x00000004080073b5 */ /* 0x0005e40008010000 */
[----:B--2---:R0:W-:Y:S02]  /*7140*/  UTMACMDFLUSH ;  /* 0x00000000000079b7 */ /* 0x0041e40000000000 */
.L_x_127:
[----:B------:R-:W-:Y:S05]  /*7150*/  BSYNC.RECONVERGENT B0 ;  /* 0x0000000000007941 */ /* 0x000fea0003800200 */
.L_x_126:
[----:B------:R-:W-:Y:S01]  /*7160*/  UIADD3 UR40, UPT, UPT, UR56, 0x1, URZ ;  /* 0x0000000138287890 */ /* 0x000fe2000fffe0ff */
[----:B------:R-:W-:Y:S03]  /*7170*/  BSSY.RECONVERGENT B0, `(.L_x_128) ;  /* 0x0000005000007945 */ /* 0x000fe60003800200 */
[----:B------:R-:W-:Y:S04]  /*7180*/  UISETP.NE.AND UP0, UPT, UR40, 0x3, UPT ;  /* 0x000000032800788c */ /* 0x000fe8000bf05270 */
[----:B------:R-:W-:Y:S01]  /*7190*/  USEL UR43, UR40, URZ, UP0 ;  /* 0x000000ff282b7287 */ /* 0x000fe20008000000 */
[----:B------:R-:W-:Y:S11]  /*71a0*/  @P0 BRA `(.L_x_129) ;  /* 0x0000000000040947 */ /* 0x000ff60003800000 */
[----:B------:R-:W-:Y:S04]  /*71b0*/  DEPBAR.LE SB0, 0x1 ;  /* 0x000080400000791a */ /* 0x000fe80000000000 */
.L_x_129:
[----:B------:R-:W-:Y:S05]  /*71c0*/  BSYNC.RECONVERGENT B0 ;  /* 0x0000000000007941 */ /* 0x000fea0003800200 */
.L_x_128:
[----:B------:R-:W-:Y:S01]  /*71d0*/  BAR.SYNC.DEFER_BLOCKING 0x1, 0x80 ;  /* 0x0042000000007b1d */ /* 0x000fe20000010000 */
[----:B------:R-:W-:Y:S01]  /*71e0*/  ISETP.NE.AND P1, PT, R79, RZ, PT ;  /* 0x000000ff4f00720c */ /* 0x000fe20003f25270 */
[----:B------:R-:W-:Y:S01]  /*71f0*/  UISETP.NE.AND UP0, UPT, UR50, URZ, UPT ;  /* 0x000000ff3200728c */ /* 0x000fe2000bf05270 */
[----:B------:R-:W-:Y:S11]  /*7200*/  LEA R2, R80, UR48, 0x3 ;  /* 0x0000003050027c11 */ /* 0x000ff6000f8e18ff */
[----:B------:R-:W-:Y:S01]  /*7210*/  @P1 SHF.L.U32 R3, R83, 0x1f, RZ ;  /* 0x0000001f53031819 */ /* 0x000fe200000006ff */
[----:B------:R-:W-:Y:S06]  /*7220*/  BRA.U !UP0, `(.L_x_130) ;  /* 0x0000000108247547 */ /* 0x000fec000b800000 */
[----:B------:R-:W-:Y:S01]  /*7230*/  IMAD.U32 R5, RZ, RZ, UR49 ;  /* 0x00000031ff057e24 */ /* 0x000fe2000f8e00ff */
[----:B------:R-:W-:Y:S01]  /*7240*/  MOV R0, UR37 ;  /* 0x0000002500007c02 */ /* 0x000fe20008000f00 */
[----:B------:R-:W-:Y:S03]  /*7250*/  UIADD3 UR49, UPT, UPT, UR49, 0x1, URZ ;  /* 0x0000000131317890 */ /* 0x000fe6000fffe0ff */
[----:B------:R-:W-:Y:S01]  /*7260*/  @P1 LEA R5, R5, UR48, 0x3 ;  /* 0x0000003005051c11 */ /* 0x000fe2000f8e18ff */
[----:B------:R-:W-:Y:S04]  /*7270*/  UISETP.NE.AND UP0, UPT, UR49, 0x3, UPT ;  /* 0x000000033100788c */ /* 0x000fe8000bf05270 */
[----:B------:R-:W-:Y:S01]  /*7280*/  @P1 VIADD R5, R5, 0x128 ;  /* 0x0000012805051836 */ /* 0x000fe20000000000 */
[----:B------:R-:W-:Y:S04]  /*7290*/  USEL UR49, UR49, URZ, UP0 ;  /* 0x000000ff31317287 */ /* 0x000fe80008000000 */
[----:B------:R-:W-:Y:S04]  /*72a0*/  @P1 PRMT R0, R0, 0x654, R5 ;  /* 0x0000065400001816 */ /* 0x000fe80000000005 */
[----:B------:R2:W-:Y:S04]  /*72b0*/  @P1 SYNCS.ARRIVE.TRANS64.RED.A1T0 RZ, [R0+URZ], RZ ;  /* 0x000000ff00ff19a7 */ /* 0x0005e800081004ff */
.L_x_130:
[----:B------:R-:W3:Y:S01]  /*72c0*/  @P1 SYNCS.PHASECHK.TRANS64.TRYWAIT P0, [R2+URZ+0x110], R3 ;  /* 0x00011003020015a7 */ /* 0x000ee200080011ff */
[----:B------:R-:W-:Y:S01]  /*72d0*/  BSSY B1, `(.L_x_131) ;  /* 0x0000012000017945 */ /* 0x000fe20003800000 */
[----:B---3--:R-:W-:Y:S03]  /*72e0*/  @P1 SEL R82, RZ, 0x1, !P0 ;  /* 0x00000001ff521807 */ /* 0x008fe60004000000 */
[----:B------:R-:W-:Y:S05]  /*72f0*/  @!P1 BRA `(.L_x_132) ;  /* 0x00000000003c9947 */ /* 0x000fea0003800000 */
[----:B------:R-:W-:Y:S01]  /*7300*/  ISETP.NE.AND P1, PT, R85, RZ, PT ;  /* 0x000000ff5500720c */ /* 0x000fe20003f25270 */
[----:B------:R-:W-:Y:S01]  /*7310*/  BSSY B0, `(.L_x_133) ;  /* 0x0000009000007945 */ /* 0x000fe20003800000 */
[----:B------:R-:W-:Y:S11]  /*7320*/  ISETP.NE.AND P0, PT, R82, RZ, PT ;  /* 0x000000ff5200720c */ /* 0x000ff60003f05270 */
[----:B------:R-:W-:Y:S05]  /*7330*/  @P1 IMAD R80, R80, 0x1000, R81 ;  /* 0x0000100050501824 */ /* 0x000fea00078e0251 */
[----:B------:R-:W-:Y:S05]  /*7340*/  @P1 IADD3 R3, PT, PT, R80, UR48, RZ ;  /* 0x0000003050031c10 */ /* 0x000fea000fffe0ff */
[----:B--2---:R-:W-:Y:S01]  /*7350*/  @P1 IMAD.IADD R0, R84, 0x1, R3 ;  /* 0x0000000154001824 */ /* 0x004fe200078e0203 */
[----:B------:R-:W-:Y:S06]  /*7360*/  @P0 BRA `(.L_x_134) ;  /* 0x00000000000c0947 */ /* 0x000fec0003800000 */
[----:B------:R-:W-:Y:S04]  /*7370*/  SHF.L.U32 R83, R83, 0x1f, RZ ;  /* 0x0000001f53537819 */ /* 0x000fe800000006ff */
[----:B------:R-:W2:Y:S02]  /*7380*/  SYNCS.PHASECHK.TRANS64.TRYWAIT P0, [R2+URZ+0x110], R83 ;  /* 0x00011053020075a7 */ /* 0x000ea400080011ff */
[----:B--2---:R-:W-:Y:S05]  /*7390*/  @!P0 BRA `(.L_x_135) ;  /* 0x0000001800d08947 */ /* 0x004fea0003800000 */
.L_x_134:
[----:B------:R-:W-:Y:S05]  /*73a0*/  BSYNC B0 ;  /* 0x0000000000007941 */ /* 0x000fea0003800000 */
.L_x_133:
[----:B------:R-:W-:Y:S11]  /*73b0*/  ISETP.NE.AND P0, PT, R85, RZ, PT ;  /* 0x000000ff5500720c */ /* 0x000ff60003f05270 */
[----:B------:R-:W-:Y:S02]  /*73c0*/  @!UPT UIADD3 URZ, UPT, UPT, URZ, URZ, URZ ;  /* 0x000000fffffff290 */ /* 0x000fe4000fffe0ff */
[----:B------:R3:W4:Y:S04]  /*73d0*/  @P0 LDS.128 R40, [R80+UR48+0x300] ;  /* 0x0003003050280984 */ /* 0x0007280008000c00 */
[----:B------:R3:W1:Y:S02]  /*73e0*/  @P0 LDS.128 R48, [R0+0x300] ;  /* 0x0003000000300984 */ /* 0x0006640000000c00 */
.L_x_132:
[----:B------:R-:W-:Y:S05]  /*73f0*/  BSYNC B1 ;  /* 0x0000000000017941 */ /* 0x000fea0003800000 */
.L_x_131:
[----:B------:R-:W-:Y:S05]  /*7400*/  VIADD R3, R34, 0x10 ;  /* 0x0000001022037836 */ /* 0x000fea0000000000 */
[----:B------:R-:W-:Y:S04]  /*7410*/  SHF.R.U32.HI R3, RZ, 0x15, R3 ;  /* 0x00000015ff037819 */ /* 0x000fe80000011603 */
[----:B------:R-:W-:Y:S11]  /*7420*/  LOP3.LUT P0, RZ, R3, 0x3, R70, 0x48, !PT ;  /* 0x0000000303ff7812 */ /* 0x000ff60007804846 */
[----:B------:R-:W-:Y:S02]  /*7430*/  @!UPT UIADD3 URZ, UPT, UPT, URZ, URZ, URZ ;  /* 0x000000fffffff290 */ /* 0x000fe4000fffe0ff */
[----:B------:R-:W-:Y:S05]  /*7440*/  @!P0 BRA `(.L_x_136) ;  /* 0x0000000000408947 */ /* 0x000fea0003800000 */
[----:B------:R-:W5:Y:S01]  /*7450*/  LDCU.64 UR8, c[0x4][0x70] ;  /* 0x01000e00ff0877ac */ /* 0x000f620008000a00 */
[----:B------:R-:W-:Y:S01]  /*7460*/  MOV R3, 0x0 ;  /* 0x0000000000037802 */ /* 0x000fe20000000f00 */
[----:B------:R-:W-:Y:S02]  /*7470*/  HFMA2 R12, -RZ, RZ, 0, 5.9604644775390625e-08 ;  /* 0x00000001ff0c7431 */ /* 0x000fe400000001ff */
[----:B------:R-:W-:Y:S02]  /*7480*/  IMAD.MOV.U32 R8, RZ, RZ, 0x192 ;  /* 0x00000192ff087424 */ /* 0x000fe400078e00ff */
[----:B------:R-:W-:Y:S01]  /*7490*/  IMAD.MOV.U32 R13, RZ, RZ, RZ ;  /* 0x000000ffff0d7224 */ /* 0x000fe200078e00ff */
[----:B------:R-:W3:Y:S01]  /*74a0*/  LDCU.64 UR6, c[0x4][0x78] ;  /* 0x01000f00ff0677ac */ /* 0x000ee20008000a00 */
[----:B--2---:R-:W2:Y:S01]  /*74b0*/  LDC.64 R2, c[0x4][R3] ;  /* 0x0100000003027b82 */ /* 0x004ea20000000a00 */
[----:B------:R-:W4:Y:S01]  /*74c0*/  LDCU.64 UR4, c[0x4][0x10] ;  /* 0x01000200ff0477ac */ /* 0x000f220008000a00 */
[----:B-----5:R-:W-:Y:S01]  /*74d0*/  MOV R5, UR9 ;  /* 0x0000000900057c02 */ /* 0x020fe20008000f00 */
[----:B------:R-:W-:Y:S01]  /*74e0*/  IMAD.U32 R4, RZ, RZ, UR8 ;  /* 0x00000008ff047e24 */ /* 0x000fe2000f8e00ff */
[----:B---3--:R-:W-:Y:S01]  /*74f0*/  MOV R7, UR7 ;  /* 0x0000000700077c02 */ /* 0x008fe20008000f00 */
[----:B------:R-:W-:Y:S01]  /*7500*/  IMAD.U32 R6, RZ, RZ, UR6 ;  /* 0x00000006ff067e24 */ /* 0x000fe2000f8e00ff */
[----:B----4-:R-:W-:Y:S01]  /*7510*/  MOV R11, UR5 ;  /* 0x00000005000b7c02 */ /* 0x010fe20008000f00 */
[----:B------:R-:W-:Y:S02]  /*7520*/  IMAD.U32 R10, RZ, RZ, UR4 ;  /* 0x00000004ff0a7e24 */ /* 0x000fe4000f8e00ff */
[----:B------:R-:W-:Y:S07]  /*7530*/  LEPC R20, `(.L_x_136) ;  /* 0x000000001014794e */ /* 0x000fee0000000000 */
[----:B-12---:R-:W-:Y:S05]  /*7540*/  CALL.ABS.NOINC R2 ;  /* 0x0000000002007343 */ /* 0x006fea0003c00000 */
.L_x_136:
[----:B------:R-:W-:Y:S01]  /*7550*/  ISETP.NE.AND P0, PT, R74, RZ, PT ;  /* 0x000000ff4a00720c */ /* 0x000fe20003f05270 */
[----:B------:R-:W-:Y:S05]  /*7560*/  WARPSYNC.ALL ;  /* 0x0000000000007948 */ /* 0x000fea0003800000 */
[----:B------:R-:W-:Y:S01]  /*7570*/  R2UR UR4, R34 ;  /* 0x00000000220472ca */ /* 0x000fe200000e0000 */
[--C-:B----4-:R-:W-:Y:S01]  /*7580*/  HADD2.F32 R20, -RZ, R40.reuse.H0_H0 ;  /* 0x20000028ff147230 */ /* 0x110fe20000004100 */
[----:B------:R-:W-:Y:S01]  /*7590*/  MOV R81, UR43 ;  /* 0x0000002b00517c02 */ /* 0x000fe20008000f00 */
[----:B------:R-:W-:Y:S01]  /*75a0*/  HADD2.F32 R36, -RZ, R40.H1_H1 ;  /* 0x30000028ff247230 */ /* 0x000fe20000004100 */
[----:B------:R-:W-:Y:S01]  /*75b0*/  IADD3 R76, PT, PT, R76, 0x190, RZ ;  /* 0x000001904c4c7810 */ /* 0x000fe20007ffe0ff */
[--C-:B------:R-:W-:Y:S01]  /*75c0*/  HADD2.F32 R21, -RZ, R41.reuse.H0_H0 ;  /* 0x20000029ff157230 */ /* 0x100fe20000004100 */
[----:B------:R-:W-:Y:S01]  /*75d0*/  LEA R82, R81, R68, 0xb ;  /* 0x0000004451527211 */ /* 0x000fe200078e58ff */
[----:B------:R-:W-:Y:S01]  /*75e0*/  HADD2.F32 R37, -RZ, R41.H1_H1 ;  /* 0x30000029ff257230 */ /* 0x000fe20000004100 */
[----:B------:R-:W-:Y:S01]  /*75f0*/  LOP3.LUT R76, R76, 0xfefffff8, RZ, 0xc0, !PT ;  /* 0xfefffff84c4c7812 */ /* 0x000fe200078ec0ff */
[--C-:B-1----:R-:W-:Y:S01]  /*7600*/  HADD2.F32 R39, -RZ, R42.reuse.H0_H0 ;  /* 0x2000002aff277230 */ /* 0x102fe20000004100 */
[----:B------:R-:W-:Y:S01]  /*7610*/  LEA R85, R82, UR48, 0x1 ;  /* 0x0000003052557c11 */ /* 0x000fe2000f8e08ff */
[----:B------:R-:W-:Y:S01]  /*7620*/  HADD2.F32 R38, -RZ, R42.H1_H1 ;  /* 0x3000002aff267230 */ /* 0x000fe20000004100 */
[----:B------:R-:W-:Y:S01]  /*7630*/  BSSY.RECONVERGENT B0, `(.L_x_137) ;  /* 0x000004f000007945 */ /* 0x000fe20003800200 */
[----:B------:R-:W1:Y:S01]  /*7640*/  LDTM.x16 R4, tmem[UR4+0x10] ;  /* 0x00001004000479ee */ /* 0x000e620008240000 */
[----:B------:R-:W-:Y:S01]  /*7650*/  NOP ;  /* 0x0000000000007918 */ /* 0x000fe20000000000 */
[----:B-1----:R1:W-:Y:S01]  /*7660*/  SYNCS.ARRIVE.TRANS64.RED.A1T0 RZ, [R76+URZ], RZ ;  /* 0x000000ff4cff79a7 */ /* 0x0023e200081004ff */
[----:B------:R-:W-:Y:S01]  /*7670*/  IADD3 R84, PT, PT, R84, R85, RZ ;  /* 0x0000005554547210 */ /* 0x000fe20007ffe0ff */
[--C-:B------:R-:W-:Y:S02]  /*7680*/  HADD2.F32 R40, -RZ, R43.reuse.H0_H0 ;  /* 0x2000002bff287230 */ /* 0x100fe40000004100 */
[----:B------:R-:W-:Y:S02]  /*7690*/  HADD2.F32 R42, -RZ, R43.H1_H1 ;  /* 0x3000002bff2a7230 */ /* 0x000fe40000004100 */
        /* <DEDUP_REMOVED lines=8> */
[C---:B------:R-:W-:Y:S01]  /*7720*/  FMUL R4, R32.reuse, R4 ;  /* 0x0000000420047220 */ /* 0x040fe20000400000 */
[C---:B------:R-:W-:Y:S01]  /*7730*/  FMUL R5, R32.reuse, R5 ;  /* 0x0000000520057220 */ /* 0x040fe20000400000 */
[C---:B------:R-:W-:Y:S01]  /*7740*/  FMUL R6, R32.reuse, R6 ;  /* 0x0000000620067220 */ /* 0x040fe20000400000 */
[C---:B--23--:R-:W-:Y:S01]  /*7750*/  FMUL R0, R32.reuse, R7 ;  /* 0x0000000720007220 */ /* 0x04cfe20000400000 */
[C---:B------:R-:W-:Y:S01]  /*7760*/  FFMA R4, R35.reuse, R20, R4 ;  /* 0x0000001423047223 */ /* 0x040fe20000000004 */
[C---:B------:R-:W-:Y:S01]  /*7770*/  FMUL R2, R32.reuse, R8 ;  /* 0x0000000820027220 */ /* 0x040fe20000400000 */
        /* <DEDUP_REMOVED lines=20> */
[----:B------:R-:W-:Y:S01]  /*78c0*/  FFMA R15, R35, R46, R15 ;  /* 0x0000002e230f7223 */ /* 0x000fe2000000000f */
[----:B------:R-:W-:Y:S01]  /*78d0*/  FMUL R19, R32, R19 ;  /* 0x0000001320137220 */ /* 0x000fe20000400000 */
[----:B------:R-:W-:Y:S01]  /*78e0*/  F2FP.F16.F32.PACK_AB R64, R5, R4 ;  /* 0x000000040540723e */ /* 0x000fe200000000ff */
[C---:B------:R-:W-:Y:S01]  /*78f0*/  FFMA R12, R35.reuse, R45, R12 ;  /* 0x0000002d230c7223 */ /* 0x040fe2000000000c */
        /* <DEDUP_REMOVED lines=20> */
[----:B------:R-:W-:Y:S02]  /*7a40*/  UIADD3 UR12, UP0, UPT, UR54, 0x680, URZ ;  /* 0x00000680360c7890 */ /* 0x000fe4000ff1e0ff */
[----:B------:R-:W-:Y:S02]  /*7a50*/  ULEA UR4, UR43, UR48, 0xc ;  /* 0x000000302b047291 */ /* 0x000fe4000f8e60ff */
[----:B------:R-:W-:Y:S02]  /*7a60*/  UIADD3 UR9, UPT, UPT, UR41, 0x10, URZ ;  /* 0x0000001029097890 */ /* 0x000fe4000fffe0ff */
[----:B------:R-:W-:Y:S02]  /*7a70*/  UIADD3 UR8, UPT, UPT, UR4, 0x300, URZ ;  /* 0x0000030004087890 */ /* 0x000fe4000fffe0ff */
[----:B------:R-:W-:Y:S01]  /*7a80*/  UIADD3.X UR13, UPT, UPT, URZ, UR55, URZ, UP0, !UPT ;  /* 0x00000037ff0d7290 */ /* 0x000fe200087fe4ff */
[----:B------:R-:W-:Y:S01]  /*7a90*/  UMOV UR10, UR42 ;  /* 0x0000002a000a7c82 */ /* 0x000fe20008000000 */
[----:B------:R-:W-:Y:S01]  /*7aa0*/  UMOV UR11, UR36 ;  /* 0x00000024000b7c82 */ /* 0x000fe20008000000 */
[----:B------:R-:W-:Y:S02]  /*7ab0*/  UIADD3 UR5, UPT, UPT, UR41, 0x30, URZ ;  /* 0x0000003029057890 */ /* 0x000fe4000fffe0ff */
[----:B------:R-:W-:Y:S01]  /*7ac0*/  UIADD3 UR4, UPT, UPT, UR4, 0xb00, URZ ;  /* 0x00000b0004047890 */ /* 0x000fe2000fffe0ff */
[----:B------:R-:W-:Y:S03]  /*7ad0*/  UMOV UR6, UR42 ;  /* 0x0000002a00067c82 */ /* 0x000fe60008000000 */
[----:B------:R2:W-:Y:S01]  /*7ae0*/  UTMASTG.3D [UR8], [UR12] ;  /* 0x000000080c0073b5 */ /* 0x0005e20008010000 */
[----:B------:R-:W-:Y:S04]  /*7af0*/  UMOV UR7, UR36 ;  /* 0x0000002400077c82 */ /* 0x000fe80008000000 */
[----:B------:R2:W-:Y:S02]  /*7b00*/  UTMASTG.3D [UR4], [UR12] ;  /* 0x000000040c0073b5 */ /* 0x0005e40008010000 */
[----:B--2---:R0:W-:Y:S02]  /*7b10*/  UTMACMDFLUSH ;  /* 0x00000000000079b7 */ /* 0x0041e40000000000 */
.L_x_138:
[----:B------:R-:W-:Y:S05]  /*7b20*/  BSYNC.RECONVERGENT B0 ;  /* 0x0000000000007941 */ /* 0x000fea0003800200 */
.L_x_137:
[----:B------:R-:W-:Y:S01]  /*7b30*/  UIADD3 UR43, UPT, UPT, UR43, 0x1, URZ ;  /* 0x000000012b2b7890 */ /* 0x000fe2000fffe0ff */
[----:B------:R-:W-:Y:S03]  /*7b40*/  BSSY.RECONVERGENT B0, `(.L_x_139) ;  /* 0x0000008000007945 */ /* 0x000fe60003800200 */
[----:B------:R-:W-:Y:S04]  /*7b50*/  UISETP.NE.AND UP0, UPT, UR43, 0x3, UPT ;  /* 0x000000032b00788c */ /* 0x000fe8000bf05270 */
[----:B------:R-:W-:Y:S02]  /*7b60*/  UISETP.EQ.XOR UP1, UPT, UR40, 0x3, !UP0 ;  /* 0x000000032800788c */ /* 0x000fe4000c722a70 */
[----:B------:R-:W-:Y:S02]  /*7b70*/  USEL UR56, UR43, URZ, UP0 ;  /* 0x000000ff2b387287 */ /* 0x000fe40008000000 */
[----:B------:R-:W-:Y:S04]  /*7b80*/  USEL UR4, URZ, 0x1, !UP1 ;  /* 0x00000001ff047887 */ /* 0x000fe8000c800000 */
[----:B------:R-:W-:Y:S01]  /*7b90*/  ULOP3.LUT UR51, UR51, UR4, URZ, 0x3c, !UPT ;  /* 0x0000000433337292 */ /* 0x000fe2000f8e3cff */
[----:B------:R-:W-:Y:S11]  /*7ba0*/  @P0 BRA `(.L_x_140) ;  /* 0x0000000000040947 */ /* 0x000ff60003800000 */
[----:B------:R-:W-:Y:S04]  /*7bb0*/  DEPBAR.LE SB0, 0x1 ;  /* 0x000080400000791a */ /* 0x000fe80000000000 */
.L_x_140:
[----:B------:R-:W-:Y:S05]  /*7bc0*/  BSYNC.RECONVERGENT B0 ;  /* 0x0000000000007941 */ /* 0x000fea0003800200 */
.L_x_139:
[----:B------:R-:W-:Y:S01]  /*7bd0*/  BAR.SYNC.DEFER_BLOCKING 0x1, 0x80 ;  /* 0x0042000000007b1d */ /* 0x000fe20000010000 */
[----:B------:R-:W-:Y:S01]  /*7be0*/  UISETP.NE.AND UP0, UPT, UR50, -0x2, UPT ;  /* 0xfffffffe3200788c */ /* 0x000fe2000bf05270 */
[----:B------:R-:W-:Y:S08]  /*7bf0*/  IADD3 R0, PT, PT, R30, 0x1, RZ ;  /* 0x000000011e007810 */ /* 0x000ff00007ffe0ff */
[----:B------:R-:W-:Y:S05]  /*7c00*/  BRA.U !UP0, `(.L_x_141) ;  /* 0x0000000108287547 */ /* 0x000fea000b800000 */
[----:B------:R-:W-:Y:S01]  /*7c10*/  ISETP.NE.AND P0, PT, R79, RZ, PT ;  /* 0x000000ff4f00720c */ /* 0x000fe20003f05270 */
[----:B------:R-:W-:Y:S01]  /*7c20*/  IMAD.U32 R3, RZ, RZ, UR49 ;  /* 0x00000031ff037e24 */ /* 0x000fe2000f8e00ff */
[----:B------:R-:W-:Y:S01]  /*7c30*/  UIADD3 UR49, UPT, UPT, UR49, 0x1, URZ ;  /* 0x0000000131317890 */ /* 0x000fe2000fffe0ff */
[----:B------:R-:W-:Y:S03]  /*7c40*/  IMAD.U32 R2, RZ, RZ, UR37 ;  /* 0x00000025ff027e24 */ /* 0x000fe6000f8e00ff */
[----:B------:R-:W-:Y:S04]  /*7c50*/  UISETP.NE.AND UP0, UPT, UR49, 0x3, UPT ;  /* 0x000000033100788c */ /* 0x000fe8000bf05270 */
[----:B------:R-:W-:Y:S03]  /*7c60*/  USEL UR49, UR49, URZ, UP0 ;  /* 0x000000ff31317287 */ /* 0x000fe60008000000 */
[----:B------:R-:W-:Y:S05]  /*7c70*/  @P0 LEA R3, R3, UR48, 0x3 ;  /* 0x0000003003030c11 */ /* 0x000fea000f8e18ff */
[----:B------:R-:W-:Y:S05]  /*7c80*/  @P0 VIADD R3, R3, 0x128 ;  /* 0x0000012803030836 */ /* 0x000fea0000000000 */
[----:B------:R-:W-:Y:S04]  /*7c90*/  @P0 PRMT R2, R2, 0x654, R3 ;  /* 0x0000065402020816 */ /* 0x000fe80000000003 */
[----:B------:R2:W-:Y:S03]  /*7ca0*/  @P0 SYNCS.ARRIVE.TRANS64.RED.A1T0 RZ, [R2+URZ], RZ ;  /* 0x000000ff02ff09a7 */ /* 0x0005e600081004ff */
.L_x_141:
[----:B------:R-:W-:Y:S01]  /*7cb0*/  ISETP.NE.AND P2, PT, R75, RZ, PT ;  /* 0x000000ff4b00720c */ /* 0x000fe20003f45270 */
[----:B------:R-:W-:Y:S01]  /*7cc0*/  UIADD3 UR50, UPT, UPT, UR50, 0x2, URZ ;  /* 0x0000000232327890 */ /* 0x000fe2000fffe0ff */
[----:B------:R-:W-:Y:S01]  /*7cd0*/  ISETP.NE.AND P0, PT, R78, 0x2, PT ;  /* 0x000000024e00780c */ /* 0x000fe20003f05270 */
[----:B------:R-:W-:Y:S01]  /*7ce0*/  IMAD.IADD R20, R29, 0x1, R58 ;  /* 0x000000011d147824 */ /* 0x000fe200078e023a */
[----:B------:R-:W-:Y:S01]  /*7cf0*/  ISETP.NE.AND P1, PT, R0, 0x4, PT ;  /* 0x000000040000780c */ /* 0x000fe20003f25270 */
[----:B------:R-:W-:Y:S01]  /*7d00*/  IMAD.IADD R21, R31, 0x1, R60 ;  /* 0x000000011f157824 */ /* 0x000fe200078e023c */
[----:B------:R-:W-:Y:S02]  /*7d10*/  SEL R3, RZ, 0x1, P0 ;  /* 0x00000001ff037807 */ /* 0x000fe40000000000 */
[----:B--2---:R-:W-:Y:S02]  /*7d20*/  SEL R2, RZ, 0x1, P1 ;  /* 0x00000001ff027807 */ /* 0x004fe40000800000 */
[----:B------:R-:W-:Y:S02]  /*7d30*/  LOP3.LUT R72, R72, R3, RZ, 0x3c, !PT ;  /* 0x0000000348487212 */ /* 0x000fe400078e3cff */
[----:B------:R-:W-:Y:S02]  /*7d40*/  LOP3.LUT R73, R73, R2, RZ, 0x3c, !PT ;  /* 0x0000000249497212 */ /* 0x000fe400078e3cff */
[----:B------:R-:W-:Y:S02]  /*7d50*/  @P2 R2UR UR36, R71 ;  /* 0x00000000472422ca */ /* 0x000fe400000e0000 */
[----:B------:R-:W-:Y:S02]  /*7d60*/  SEL R78, R78, RZ, P0 ;  /* 0x000000ff4e4e7207 */ /* 0x000fe40000000000 */
[----:B------:R-:W-:Y:S01]  /*7d70*/  SEL R30, R0, RZ, P1 ;  /* 0x000000ff001e7207 */ /* 0x000fe20000800000 */
[----:B------:R-:W-:Y:S10]  /*7d80*/  @P2 BRA `(.L_x_142) ;  /* 0xffffffdc00c82947 */ /* 0x000ff4000383ffff */
[----:B------:R-:W-:-:S09]  /*7d90*/  UISETP.NE.AND UP0, UPT, UR53, URZ, UPT ;  /* 0x000000ff3500728c */ /* 0x000fd2000bf05270 */
[----:B------:R-:W-:Y:S05]  /*7da0*/  BRA.U !UP0, `(.L_x_143) ;  /* 0x0000000108487547 */ /* 0x000fea000b800000 */
[----:B------:R-:W2:Y:S02]  /*7db0*/  LDCU.64 UR4, c[0x0][0x890] ;  /* 0x00011200ff0477ac */ /* 0x000ea40008000a00 */
[----:B--2---:R-:W-:-:S04]  /*7dc0*/  UISETP.NE.U32.AND UP0, UPT, UR4, URZ, UPT ;  /* 0x000000ff0400728c */ /* 0x004fc8000bf05070 */
[----:B------:R-:W-:-:S09]  /*7dd0*/  UISETP.NE.AND.EX UP0, UPT, UR5, URZ, UPT, UP0 ;  /* 0x000000ff0500728c */ /* 0x000fd2000bf05300 */
[----:B------:R-:W-:Y:S05]  /*7de0*/  BRA.U UP0, `(.L_x_144) ;  /* 0x00000001000c7547 */ /* 0x000fea000b800000 */
[----:B------:R-:W-:-:S13]  /*7df0*/  FSETP.NEU.AND P0, PT, R35, RZ, PT ;  /* 0x000000ff2300720b */ /* 0x000fda0003f0d000 */
[----:B------:R-:W-:Y:S05]  /*7e00*/  @!P0 EXIT ;  /* 0x000000000000894d */ /* 0x000fea0003800000 */
[----:B------:R-:W-:Y:S05]  /*7e10*/  BRA `(.L_x_143) ;  /* 0x00000000002c7947 */ /* 0x000fea0003800000 */
.L_x_144:
[----:B------:R-:W-:Y:S01]  /*7e20*/  ISETP.NE.AND P0, PT, R77, RZ, PT ;  /* 0x000000ff4d00720c */ /* 0x000fe20003f05270 */
[----:B------:R-:W-:-:S12]  /*7e30*/  BSSY.RECONVERGENT B0, `(.L_x_143) ;  /* 0x0000009000007945 */ /* 0x000fd80003800200 */
[----:B------:R-:W-:Y:S05]  /*7e40*/  @P0 BRA `(.L_x_145) ;  /* 0x0000000000140947 */ /* 0x000fea0003800000 */
[----:B------:R-:W2:Y:S02]  /*7e50*/  LDCU.64 UR4, c[0x0][0x888] ;  /* 0x00011100ff0477ac */ /* 0x000ea40008000a00 */
[----:B--2---:R-:W-:-:S04]  /*7e60*/  ISETP.NE.U32.AND P0, PT, RZ, UR4, PT ;  /* 0x00000004ff007c0c */ /* 0x004fc8000bf05070 */
[----:B------:R-:W-:-:S13]  /*7e70*/  ISETP.NE.AND.EX P0, PT, RZ, UR5, PT, P0 ;  /* 0x00000005ff007c0c */ /* 0x000fda000bf05300 */
[----:B------:R-:W-:Y:S05]  /*7e80*/  @!P0 EXIT ;  /* 0x000000000000894d */ /* 0x000fea0003800000 */
[----:B------:R-:W-:Y:S05]  /*7e90*/  BRA `(.L_x_146) ;  /* 0x0000000000087947 */ /* 0x000fea0003800000 */
.L_x_145:
[----:B------:R-:W-:-:S13]  /*7ea0*/  FSETP.NEU.AND P0, PT, R35, RZ, PT ;  /* 0x000000ff2300720b */ /* 0x000fda0003f0d000 */
[----:B------:R-:W-:Y:S05]  /*7eb0*/  @!P0 EXIT ;  /* 0x000000000000894d */ /* 0x000fea0003800000 */
.L_x_146:
[----:B------:R-:W-:Y:S05]  /*7ec0*/  BSYNC.RECONVERGENT B0 ;  /* 0x0000000000007941 */ /* 0x000fea0003800200 */
.L_x_143:
[----:B------:R-:W-:Y:S01]  /*7ed0*/  ULEA UR4, UR49, UR48, 0x3 ;  /* 0x0000003031047291 */ /* 0x000fe2000f8e18ff */
[----:B------:R-:W-:-:S04]  /*7ee0*/  DEPBAR.LE SB0, 0x0 ;  /* 0x000080000000791a */ /* 0x000fc80000000000 */
[----:B------:R-:W-:-:S04]  /*7ef0*/  UIADD3 UR4, UPT, UPT, UR4, 0x128, URZ ;  /* 0x0000012804047890 */ /* 0x000fc8000fffe0ff */
[----:B------:R-:W-:-:S09]  /*7f00*/  UPRMT UR4, UR37, 0x654, UR4 ;  /* 0x0000065425047896 */ /* 0x000fd20008000004 */
[----:B------:R-:W-:Y:S01]  /*7f10*/  SYNCS.ARRIVE.TRANS64.RED.A1T0 RZ, [UR4], RZ ;  /* 0x000000ffffff79a7 */ /* 0x000fe20008100404 */
[----:B------:R-:W-:Y:S05]  /*7f20*/  EXIT ;  /* 0x000000000000794d */ /* 0x000fea0003800000 */
.L_x_25:
[----:B--2---:R2:W4:Y:S02]  /*7f30*/  SYNCS.PHASECHK.TRANS64.TRYWAIT P0, [R3+URZ+0x1c0], R2 ;  /* 0x0001c002030075a7 */ /* 0x00452400080011ff */
[----:B----4-:R-:W-:Y:S05]  /*7f40*/  @!P0 NANOSLEEP.SYNCS 0x989680 ;  /* 0x009896800000895d */ /* 0x010fea0003900000 */
[----:B------:R-:W4:Y:S02]  /*7f50*/  @!P0 SYNCS.PHASECHK.TRANS64 P0, [R3+URZ+0x1c0], R2 ;  /* 0x0001c002030085a7 */ /* 0x000f2400080010ff */
[----:B----4-:R-:W-:Y:S05]  /*7f60*/  @!P0 BRA `(.L_x_25) ;  /* 0xfffffffc00f08947 */ /* 0x010fea000383ffff */
[----:B------:R-:W-:Y:S05]  /*7f70*/  BRA `(.L_x_147) ;  /* 0xffffff9800947947 */ /* 0x000fea000383ffff */
.L_x_28:
[----:B-1----:R-:W-:-:S07]  /*7f80*/  MOV R2, UR33 ;  /* 0x0000002100027c02 */ /* 0x002fce0008000f00 */
.L_x_148:
[----:B-1----:R1:W2:Y:S02]  /*7f90*/  SYNCS.PHASECHK.TRANS64.TRYWAIT P0, [R2+URZ+0x88], R5 ;  /* 0x00008805020075a7 */ /* 0x0022a400080011ff */
[----:B--2---:R-:W-:Y:S05]  /*7fa0*/  @!P0 NANOSLEEP.SYNCS 0x989680 ;  /* 0x009896800000895d */ /* 0x004fea0003900000 */
[----:B------:R-:W2:Y:S02]  /*7fb0*/  @!P0 SYNCS.PHASECHK.TRANS64 P0, [R2+URZ+0x88], R5 ;  /* 0x00008805020085a7 */ /* 0x000ea400080010ff */
[----:B--2---:R-:W-:Y:S05]  /*7fc0*/  @!P0 BRA `(.L_x_148) ;  /* 0xfffffffc00f08947 */ /* 0x004fea000383ffff */
[----:B------:R-:W-:Y:S05]  /*7fd0*/  BRA `(.L_x_27) ;  /* 0xffffff9800fc7947 */ /* 0x000fea000383ffff */
.L_x_35:
[----:B-1----:R-:W-:-:S07]  /*7fe0*/  MOV R2, UR17 ;  /* 0x0000001100027c02 */ /* 0x002fce0008000f00 */
.L_x_149:
[----:B-1----:R1:W2:Y:S02]  /*7ff0*/  SYNCS.PHASECHK.TRANS64.TRYWAIT P0, [R2+URZ+0x88], R5 ;  /* 0x00008805020075a7 */ /* 0x0022a400080011ff */
[----:B--2---:R-:W-:Y:S05]  /*8000*/  @!P0 NANOSLEEP.SYNCS 0x989680 ;  /* 0x009896800000895d */ /* 0x004fea0003900000 */
[----:B------:R-:W2:Y:S02]  /*8010*/  @!P0 SYNCS.PHASECHK.TRANS64 P0, [R2+URZ+0x88], R5 ;  /* 0x00008805020085a7 */ /* 0x000ea400080010ff */
[----:B--2---:R-:W-:Y:S05]  /*8020*/  @!P0 BRA `(.L_x_149) ;  /* 0xfffffffc00f08947 */ /* 0x004fea000383ffff */
[----:B------:R-:W-:Y:S05]  /*8030*/  BRA `(.L_x_34) ;  /* 0xffffff9c00b87947 */ /* 0x000fea000383ffff */
.L_x_40:
[----:B-1----:R1:W2:Y:S02]  /*8040*/  SYNCS.PHASECHK.TRANS64.TRYWAIT P0, [R2+URZ+0x150], R3 ;  /* 0x00015003020075a7 */ /* 0x0022a400080011ff */
[----:B--2---:R-:W-:Y:S05]  /*8050*/  @!P0 NANOSLEEP.SYNCS 0x989680 ;  /* 0x009896800000895d */ /* 0x004fea0003900000 */
[----:B------:R-:W2:Y:S02]  /*8060*/  @!P0 SYNCS.PHASECHK.TRANS64 P0, [R2+URZ+0x150], R3 ;  /* 0x00015003020085a7 */ /* 0x000ea400080010ff */
[----:B--2---:R-:W-:Y:S05]  /*8070*/  @!P0 BRA `(.L_x_40) ;  /* 0xfffffffc00f08947 */ /* 0x004fea000383ffff */
[----:B------:R-:W-:Y:S05]  /*8080*/  BRA `(.L_x_150) ;  /* 0xffffffa0005c7947 */ /* 0x000fea000383ffff */
.L_x_44:
[----:B---3--:R-:W-:-:S07]  /*8090*/  MOV R0, UR4 ;  /* 0x0000000400007c02 */ /* 0x008fce0008000f00 */
.L_x_151:
[----:B-1----:R1:W2:Y:S02]  /*80a0*/  SYNCS.PHASECHK.TRANS64.TRYWAIT P0, [R0+URZ], R3 ;  /* 0x00000003000075a7 */ /* 0x0022a400080011ff */
[----:B--2---:R-:W-:Y:S05]  /*80b0*/  @!P0 NANOSLEEP.SYNCS 0x989680 ;  /* 0x009896800000895d */ /* 0x004fea0003900000 */
[----:B------:R-:W2:Y:S02]  /*80c0*/  @!P0 SYNCS.PHASECHK.TRANS64 P0, [R0+URZ], R3 ;  /* 0x00000003000085a7 */ /* 0x000ea400080010ff */
[----:B--2---:R-:W-:Y:S05]  /*80d0*/  @!P0 BRA `(.L_x_151) ;  /* 0xfffffffc00f08947 */ /* 0x004fea000383ffff */
[----:B------:R-:W-:Y:S05]  /*80e0*/  BRA `(.L_x_152) ;  /* 0xffffffa400cc7947 */ /* 0x000fea000383ffff */
.L_x_45:
[----:B---3--:R-:W-:-:S07]  /*80f0*/  MOV R0, UR4 ;  /* 0x0000000400007c02 */ /* 0x008fce0008000f00 */
.L_x_153:
[----:B-1----:R1:W2:Y:S02]  /*8100*/  SYNCS.PHASECHK.TRANS64.TRYWAIT P0, [R0+URZ], R3 ;  /* 0x00000003000075a7 */ /* 0x0022a400080011ff */
[----:B--2---:R-:W-:Y:S05]  /*8110*/  @!P0 NANOSLEEP.SYNCS 0x989680 ;  /* 0x009896800000895d */ /* 0x004fea0003900000 */
[----:B------:R-:W2:Y:S02]  /*8120*/  @!P0 SYNCS.PHASECHK.TRANS64 P0, [R0+URZ], R3 ;  /* 0x00000003000085a7 */ /* 0x000ea400080010ff */
[----:B--2---:R-:W-:Y:S05]  /*8130*/  @!P0 BRA `(.L_x_153) ;  /* 0xfffffffc00f08947 */ /* 0x004fea000383ffff */
[----:B------:R-:W-:Y:S05]  /*8140*/  BRA `(.L_x_154) ;  /* 0xffffffa400d87947 */ /* 0x000fea000383ffff */
.L_x_46:
[----:B---3--:R-:W-:-:S07]  /*8150*/  MOV R0, UR4 ;  /* 0x0000000400007c02 */ /* 0x008fce0008000f00 */
.L_x_155:
[----:B-1----:R1:W2:Y:S02]  /*8160*/  SYNCS.PHASECHK.TRANS64.TRYWAIT P0, [R0+URZ], R3 ;  /* 0x00000003000075a7 */ /* 0x0022a400080011ff */
[----:B--2---:R-:W-:Y:S05]  /*8170*/  @!P0 NANOSLEEP.SYNCS 0x989680 ;  /* 0x009896800000895d */ /* 0x004fea0003900000 */
[----:B------:R-:W2:Y:S02]  /*8180*/  @!P0 SYNCS.PHASECHK.TRANS64 P0, [R0+URZ], R3 ;  /* 0x00000003000085a7 */ /* 0x000ea400080010ff */
[----:B--2---:R-:W-:Y:S05]  /*8190*/  @!P0 BRA `(.L_x_155) ;  /* 0xfffffffc00f08947 */ /* 0x004fea000383ffff */
[----:B------:R-:W-:Y:S05]  /*81a0*/  BRA `(.L_x_156) ;  /* 0xffffffa400e47947 */ /* 0x000fea000383ffff */
.L_x_47:
[----:B---3--:R-:W-:-:S07]  /*81b0*/  MOV R0, UR4 ;  /* 0x0000000400007c02 */ /* 0x008fce0008000f00 */
.L_x_157:
[----:B-1----:R1:W2:Y:S02]  /*81c0*/  SYNCS.PHASECHK.TRANS64.TRYWAIT P0, [R0+URZ], R3 ;  /* 0x00000003000075a7 */ /* 0x0022a400080011ff */
[----:B--2---:R-:W-:Y:S05]  /*81d0*/  @!P0 NANOSLEEP.SYNCS 0x989680 ;  /* 0x009896800000895d */ /* 0x004fea0003900000 */
[----:B------:R-:W2:Y:S02]  /*81e0*/  @!P0 SYNCS.PHASECHK.TRANS64 P0, [R0+URZ], R3 ;  /* 0x00000003000085a7 */ /* 0x000ea400080010ff */
[----:B--2---:R-:W-:Y:S05]  /*81f0*/  @!P0 BRA `(.L_x_157) ;  /* 0xfffffffc00f08947 */ /* 0x004fea000383ffff */
[----:B------:R-:W-:Y:S05]  /*8200*/  BRA `(.L_x_158) ;  /* 0xffffffa400f07947 */ /* 0x000fea000383ffff */
.L_x_48:
[----:B---3--:R-:W-:-:S07]  /*8210*/  MOV R0, UR4 ;  /* 0x0000000400007c02 */ /* 0x008fce0008000f00 */
.L_x_159:
[----:B-1----:R1:W2:Y:S02]  /*8220*/  SYNCS.PHASECHK.TRANS64.TRYWAIT P0, [R0+URZ], R3 ;  /* 0x00000003000075a7 */ /* 0x0022a400080011ff */
[----:B--2---:R-:W-:Y:S05]  /*8230*/  @!P0 NANOSLEEP.SYNCS 0x989680 ;  /* 0x009896800000895d */ /* 0x004fea0003900000 */
[----:B------:R-:W2:Y:S02]  /*8240*/  @!P0 SYNCS.PHASECHK.TRANS64 P0, [R0+URZ], R3 ;  /* 0x00000003000085a7 */ /* 0x000ea400080010ff */
[----:B--2---:R-:W-:Y:S05]  /*8250*/  @!P0 BRA `(.L_x_159) ;  /* 0xfffffffc00f08947 */ /* 0x004fea000383ffff */
[----:B------:R-:W-:Y:S05]  /*8260*/  BRA `(.L_x_160) ;  /* 0xffffffa400fc7947 */ /* 0x000fea000383ffff */
.L_x_49:
[----:B---3--:R-:W-:-:S07]  /*8270*/  MOV R0, UR4 ;  /* 0x0000000400007c02 */ /* 0x008fce0008000f00 */
.L_x_161:
[----:B-1----:R1:W2:Y:S02]  /*8280*/  SYNCS.PHASECHK.TRANS64.TRYWAIT P0, [R0+URZ], R3 ;  /* 0x00000003000075a7 */ /* 0x0022a400080011ff */
[----:B--2---:R-:W-:Y:S05]  /*8290*/  @!P0 NANOSLEEP.SYNCS 0x989680 ;  /* 0x009896800000895d */ /* 0x004fea0003900000 */
[----:B------:R-:W2:Y:S02]  /*82a0*/  @!P0 SYNCS.PHASECHK.TRANS64 P0, [R0+URZ], R3 ;  /* 0x00000003000085a7 */ /* 0x000ea400080010ff */
[----:B--2---:R-:W-:Y:S05]  /*82b0*/  @!P0 BRA `(.L_x_161) ;  /* 0xfffffffc00f08947 */ /* 0x004fea000383ffff */
[----:B------:R-:W-:Y:S05]  /*82c0*/  BRA `(.L_x_162) ;  /* 0xffffffa800087947 */ /* 0x000fea000383ffff */
.L_x_50:
[----:B---3--:R-:W-:-:S07]  /*82d0*/  MOV R0, UR4 ;  /* 0x0000000400007c02 */ /* 0x008fce0008000f00 */
.L_x_163:
[----:B-1----:R1:W2:Y:S02]  /*82e0*/  SYNCS.PHASECHK.TRANS64.TRYWAIT P0, [R0+URZ], R3 ;  /* 0x00000003000075a7 */ /* 0x0022a400080011ff */
[----:B--2---:R-:W-:Y:S05]  /*82f0*/  @!P0 NANOSLEEP.SYNCS 0x989680 ;  /* 0x009896800000895d */ /* 0x004fea0003900000 */
[----:B------:R-:W2:Y:S02]  /*8300*/  @!P0 SYNCS.PHASECHK.TRANS64 P0, [R0+URZ], R3 ;  /* 0x00000003000085a7 */ /* 0x000ea400080010ff */
[----:B--2---:R-:W-:Y:S05]  /*8310*/  @!P0 BRA `(.L_x_163) ;  /* 0xfffffffc00f08947 */ /* 0x004fea000383ffff */
[----:B------:R-:W-:Y:S05]  /*8320*/  BRA `(.L_x_164) ;  /* 0xffffffa800147947 */ /* 0x000fea000383ffff */
.L_x_51:
[----:B---3--:R-:W-:-:S07]  /*8330*/  MOV R0, UR4 ;  /* 0x0000000400007c02 */ /* 0x008fce0008000f00 */
.L_x_165:
[----:B-1----:R1:W2:Y:S02]  /*8340*/  SYNCS.PHASECHK.TRANS64.TRYWAIT P0, [R0+URZ], R3 ;  /* 0x00000003000075a7 */ /* 0x0022a400080011ff */
[----:B--2---:R-:W-:Y:S05]  /*8350*/  @!P0 NANOSLEEP.SYNCS 0x989680 ;  /* 0x009896800000895d */ /* 0x004fea0003900000 */
[----:B------:R-:W2:Y:S02]  /*8360*/  @!P0 SYNCS.PHASECHK.TRANS64 P0, [R0+URZ], R3 ;  /* 0x00000003000085a7 */ /* 0x000ea400080010ff */
[----:B--2---:R-:W-:Y:S05]  /*8370*/  @!P0 BRA `(.L_x_165) ;  /* 0xfffffffc00f08947 */ /* 0x004fea000383ffff */
[----:B------:R-:W-:Y:S05]  /*8380*/  BRA `(.L_x_166) ;  /* 0xffffffa800207947 */ /* 0x000fea000383ffff */
.L_x_52:
[----:B---3--:R-:W-:-:S07]  /*8390*/  MOV R0, UR4 ;  /* 0x0000000400007c02 */ /* 0x008fce0008000f00 */
.L_x_167:
[----:B-1----:R1:W2:Y:S02]  /*83a0*/  SYNCS.PHASECHK.TRANS64.TRYWAIT P0, [R0+URZ], R3 ;  /* 0x00000003000075a7 */ /* 0x0022a400080011ff */
[----:B--2---:R-:W-:Y:S05]  /*83b0*/  @!P0 NANOSLEEP.SYNCS 0x989680 ;  /* 0x009896800000895d */ /* 0x004fea0003900000 */
[----:B------:R-:W2:Y:S02]  /*83c0*/  @!P0 SYNCS.PHASECHK.TRANS64 P0, [R0+URZ], R3 ;  /* 0x00000003000085a7 */ /* 0x000ea400080010ff */
[----:B--2---:R-:W-:Y:S05]  /*83d0*/  @!P0 BRA `(.L_x_167) ;  /* 0xfffffffc00f08947 */ /* 0x004fea000383ffff */
[----:B------:R-:W-:Y:S05]  /*83e0*/  BRA `(.L_x_168) ;  /* 0xffffffa8002c7947 */ /* 0x000fea000383ffff */
.L_x_53:
[----:B---3--:R-:W-:-:S07]  /*83f0*/  MOV R0, UR4 ;  /* 0x0000000400007c02 */ /* 0x008fce0008000f00 */
.L_x_169:
[----:B-1----:R1:W2:Y:S02]  /*8400*/  SYNCS.PHASECHK.TRANS64.TRYWAIT P0, [R0+URZ], R3 ;  /* 0x00000003000075a7 */ /* 0x0022a400080011ff */
[----:B--2---:R-:W-:Y:S05]  /*8410*/  @!P0 NANOSLEEP.SYNCS 0x989680 ;  /* 0x009896800000895d */ /* 0x004fea0003900000 */
[----:B------:R-:W2:Y:S02]  /*8420*/  @!P0 SYNCS.PHASECHK.TRANS64 P0, [R0+URZ], R3 ;  /* 0x00000003000085a7 */ /* 0x000ea400080010ff */
[----:B--2---:R-:W-:Y:S05]  /*8430*/  @!P0 BRA `(.L_x_169) ;  /* 0xfffffffc00f08947 */ /* 0x004fea000383ffff */
[----:B------:R-:W-:Y:S05]  /*8440*/  BRA `(.L_x_170) ;  /* 0xffffffa800387947 */ /* 0x000fea000383ffff */
.L_x_54:
[----:B---3--:R-:W-:-:S07]  /*8450*/  MOV R0, UR4 ;  /* 0x0000000400007c02 */ /* 0x008fce0008000f00 */
.L_x_171:
[----:B-1----:R1:W2:Y:S02]  /*8460*/  SYNCS.PHASECHK.TRANS64.TRYWAIT P0, [R0+URZ], R3 ;  /* 0x00000003000075a7 */ /* 0x0022a400080011ff */
[----:B--2---:R-:W-:Y:S05]  /*8470*/  @!P0 NANOSLEEP.SYNCS 0x989680 ;  /* 0x009896800000895d */ /* 0x004fea0003900000 */
[----:B------:R-:W2:Y:S02]  /*8480*/  @!P0 SYNCS.PHASECHK.TRANS64 P0, [R0+URZ], R3 ;  /* 0x00000003000085a7 */ /* 0x000ea400080010ff */
[----:B--2---:R-:W-:Y:S05]  /*8490*/  @!P0 BRA `(.L_x_171) ;  /* 0xfffffffc00f08947 */ /* 0x004fea000383ffff */
[----:B------:R-:W-:Y:S05]  /*84a0*/  BRA `(.L_x_172) ;  /* 0xffffffa800447947 */ /* 0x000fea000383ffff */
.L_x_55:
[----:B---3--:R-:W-:-:S07]  /*84b0*/  MOV R0, UR4 ;  /* 0x0000000400007c02 */ /* 0x008fce0008000f00 */
.L_x_173:
[----:B-1----:R1:W2:Y:S02]  /*84c0*/  SYNCS.PHASECHK.TRANS64.TRYWAIT P0, [R0+URZ], R3 ;  /* 0x00000003000075a7 */ /* 0x0022a400080011ff */
[----:B--2---:R-:W-:Y:S05]  /*84d0*/  @!P0 NANOSLEEP.SYNCS 0x989680 ;  /* 0x009896800000895d */ /* 0x004fea0003900000 */
[----:B------:R-:W2:Y:S02]  /*84e0*/  @!P0 SYNCS.PHASECHK.TRANS64 P0, [R0+URZ], R3 ;  /* 0x00000003000085a7 */ /* 0x000ea400080010ff */
[----:B--2---:R-:W-:Y:S05]  /*84f0*/  @!P0 BRA `(.L_x_173) ;  /* 0xfffffffc00f08947 */ /* 0x004fea000383ffff */
[----:B------:R-:W-:Y:S05]  /*8500*/  BRA `(.L_x_174) ;  /* 0xffffffa800507947 */ /* 0x000fea000383ffff */
.L_x_56:
[----:B---3--:R-:W-:-:S07]  /*8510*/  MOV R0, UR4 ;  /* 0x0000000400007c02 */ /* 0x008fce0008000f00 */
.L_x_175:
[----:B-1----:R1:W2:Y:S02]  /*8520*/  SYNCS.PHASECHK.TRANS64.TRYWAIT P0, [R0+URZ], R3 ;  /* 0x00000003000075a7 */ /* 0x0022a400080011ff */
[----:B--2---:R-:W-:Y:S05]  /*8530*/  @!P0 NANOSLEEP.SYNCS 0x989680 ;  /* 0x009896800000895d */ /* 0x004fea0003900000 */
[----:B------:R-:W2:Y:S02]  /*8540*/  @!P0 SYNCS.PHASECHK.TRANS64 P0, [R0+URZ], R3 ;  /* 0x00000003000085a7 */ /* 0x000ea400080010ff */
[----:B--2---:R-:W-:Y:S05]  /*8550*/  @!P0 BRA `(.L_x_175) ;  /* 0xfffffffc00f08947 */ /* 0x004fea000383ffff */
[----:B------:R-:W-:Y:S05]  /*8560*/  BRA `(.L_x_176) ;  /* 0xffffffa8005c7947 */ /* 0x000fea000383ffff */
.L_x_57:
[----:B---3--:R-:W-:-:S07]  /*8570*/  MOV R0, UR4 ;  /* 0x0000000400007c02 */ /* 0x008fce0008000f00 */
.L_x_177:
[----:B-1----:R1:W2:Y:S02]  /*8580*/  SYNCS.PHASECHK.TRANS64.TRYWAIT P0, [R0+URZ], R3 ;  /* 0x00000003000075a7 */ /* 0x0022a400080011ff */
[----:B--2---:R-:W-:Y:S05]  /*8590*/  @!P0 NANOSLEEP.SYNCS 0x989680 ;  /* 0x009896800000895d */ /* 0x004fea0003900000 */
[----:B------:R-:W2:Y:S02]  /*85a0*/  @!P0 SYNCS.PHASECHK.TRANS64 P0, [R0+URZ], R3 ;  /* 0x00000003000085a7 */ /* 0x000ea400080010ff */
[----:B--2---:R-:W-:Y:S05]  /*85b0*/  @!P0 BRA `(.L_x_177) ;  /* 0xfffffffc00f08947 */ /* 0x004fea000383ffff */
[----:B------:R-:W-:Y:S05]  /*85c0*/  BRA `(.L_x_178) ;  /* 0xffffffa800687947 */ /* 0x000fea000383ffff */
.L_x_58:
[----:B---3--:R-:W-:-:S07]  /*85d0*/  MOV R0, UR4 ;  /* 0x0000000400007c02 */ /* 0x008fce0008000f00 */
.L_x_179:
[----:B-1----:R1:W2:Y:S02]  /*85e0*/  SYNCS.PHASECHK.TRANS64.TRYWAIT P0, [R0+URZ], R3 ;  /* 0x00000003000075a7 */ /* 0x0022a400080011ff */
[----:B--2---:R-:W-:Y:S05]  /*85f0*/  @!P0 NANOSLEEP.SYNCS 0x989680 ;  /* 0x009896800000895d */ /* 0x004fea0003900000 */
[----:B------:R-:W2:Y:S02]  /*8600*/  @!P0 SYNCS.PHASECHK.TRANS64 P0, [R0+URZ], R3 ;  /* 0x00000003000085a7 */ /* 0x000ea400080010ff */
[----:B--2---:R-:W-:Y:S05]  /*8610*/  @!P0 BRA `(.L_x_179) ;  /* 0xfffffffc00f08947 */ /* 0x004fea000383ffff */
[----:B------:R-:W-:Y:S05]  /*8620*/  BRA `(.L_x_180) ;  /* 0xffffffa800747947 */ /* 0x000fea000383ffff */
.L_x_59:
[----:B---3--:R-:W-:-:S07]  /*8630*/  MOV R0, UR4 ;  /* 0x0000000400007c02 */ /* 0x008fce0008000f00 */
.L_x_181:
[----:B-1----:R1:W2:Y:S02]  /*8640*/  SYNCS.PHASECHK.TRANS64.TRYWAIT P0, [R0+URZ], R3 ;  /* 0x00000003000075a7 */ /* 0x0022a400080011ff */
[----:B--2---:R-:W-:Y:S05]  /*8650*/  @!P0 NANOSLEEP.SYNCS 0x989680 ;  /* 0x009896800000895d */ /* 0x004fea0003900000 */
[----:B------:R-:W2:Y:S02]  /*8660*/  @!P0 SYNCS.PHASECHK.TRANS64 P0, [R0+URZ], R3 ;  /* 0x00000003000085a7 */ /* 0x000ea400080010ff */
[----:B--2---:R-:W-:Y:S05]  /*8670*/  @!P0 BRA `(.L_x_181) ;  /* 0xfffffffc00f08947 */ /* 0x004fea000383ffff */
[----:B------:R-:W-:Y:S05]  /*8680*/  BRA `(.L_x_182) ;  /* 0xffffffa800807947 */ /* 0x000fea000383ffff */
.L_x_62:
[----:B-1----:R1:W2:Y:S02]  /*8690*/  SYNCS.PHASECHK.TRANS64.TRYWAIT P0, [R0+URZ+0x1b0], R5 ;  /* 0x0001b005000075a7 */ /* 0x0022a400080011ff */
[----:B--2---:R-:W-:Y:S05]  /*86a0*/  @!P0 NANOSLEEP.SYNCS 0x989680 ;  /* 0x009896800000895d */ /* 0x004fea0003900000 */
[----:B------:R-:W2:Y:S02]  /*86b0*/  @!P0 SYNCS.PHASECHK.TRANS64 P0, [R0+URZ+0x1b0], R5 ;  /* 0x0001b005000085a7 */ /* 0x000ea400080010ff */
[----:B--2---:R-:W-:Y:S05]  /*86c0*/  @!P0 BRA `(.L_x_62) ;  /* 0xfffffffc00f08947 */ /* 0x004fea000383ffff */
[----:B------:R-:W-:Y:S05]  /*86d0*/  BRA `(.L_x_183) ;  /* 0xffffffa800e07947 */ /* 0x000fea000383ffff */
.L_x_63:
[----:B------:R-:W-:-:S07]  /*86e0*/  MOV R0, UR5 ;  /* 0x0000000500007c02 */ /* 0x000fce0008000f00 */
.L_x_184:
[----:B-1----:R1:W2:Y:S02]  /*86f0*/  SYNCS.PHASECHK.TRANS64.TRYWAIT P0, [R0+URZ+0x160], R7 ;  /* 0x00016007000075a7 */ /* 0x0022a400080011ff */
[----:B--2---:R-:W-:Y:S05]  /*8700*/  @!P0 NANOSLEEP.SYNCS 0x989680 ;  /* 0x009896800000895d */ /* 0x004fea0003900000 */
[----:B------:R-:W2:Y:S02]  /*8710*/  @!P0 SYNCS.PHASECHK.TRANS64 P0, [R0+URZ+0x160], R7 ;  /* 0x00016007000085a7 */ /* 0x000ea400080010ff */
[----:B--2---:R-:W-:Y:S05]  /*8720*/  @!P0 BRA `(.L_x_184) ;  /* 0xfffffffc00f08947 */ /* 0x004fea000383ffff */
[----:B------:R-:W-:Y:S05]  /*8730*/  BRA `(.L_x_185) ;  /* 0xffffffa800f07947 */ /* 0x000fea000383ffff */
.L_x_64:
[----:B-1----:R1:W2:Y:S02]  /*8740*/  SYNCS.PHASECHK.TRANS64.TRYWAIT P1, [R0+URZ+0x150], R5 ;  /* 0x00015005000075a7 */ /* 0x0022a400080211ff */
[----:B--2---:R-:W-:Y:S05]  /*8750*/  @!P1 NANOSLEEP.SYNCS 0x989680 ;  /* 0x009896800000995d */ /* 0x004fea0003900000 */
[----:B------:R-:W2:Y:S02]  /*8760*/  @!P1 SYNCS.PHASECHK.TRANS64 P1, [R0+URZ+0x150], R5 ;  /* 0x00015005000095a7 */ /* 0x000ea400080210ff */
[----:B--2---:R-:W-:Y:S05]  /*8770*/  @!P1 BRA `(.L_x_64) ;  /* 0xfffffffc00f09947 */ /* 0x004fea000383ffff */
[----:B------:R-:W-:Y:S05]  /*8780*/  BRA `(.L_x_186) ;  /* 0xffffffac00207947 */ /* 0x000fea000383ffff */
.L_x_67:
[----:B------:R-:W-:-:S07]  /*8790*/  MOV R0, UR5 ;  /* 0x0000000500007c02 */ /* 0x000fce0008000f00 */
.L_x_187:
[----:B-1----:R1:W2:Y:S02]  /*87a0*/  SYNCS.PHASECHK.TRANS64.TRYWAIT P0, [R0+URZ+0x160], R3 ;  /* 0x00016003000075a7 */ /* 0x0022a400080011ff */
[----:B--2---:R-:W-:Y:S05]  /*87b0*/  @!P0 NANOSLEEP.SYNCS 0x989680 ;  /* 0x009896800000895d */ /* 0x004fea0003900000 */
[----:B------:R-:W2:Y:S02]  /*87c0*/  @!P0 SYNCS.PHASECHK.TRANS64 P0, [R0+URZ+0x160], R3 ;  /* 0x00016003000085a7 */ /* 0x000ea400080010ff */
[----:B--2---:R-:W-:Y:S05]  /*87d0*/  @!P0 BRA `(.L_x_187) ;  /* 0xfffffffc00f08947 */ /* 0x004fea000383ffff */
[----:B------:R-:W-:Y:S05]  /*87e0*/  BRA `(.L_x_66) ;  /* 0xffffffac00747947 */ /* 0x000fea000383ffff */
.L_x_76:
[----:B-1----:R-:W-:-:S04]  /*87f0*/  MOV R4, UR6 ;  /* 0x0000000600047c02 */ /* 0x002fc80008000f00 */
[----:B------:R1:W2:Y:S03]  /*8800*/  SYNCS.PHASECHK.TRANS64.TRYWAIT P0, [R4+URZ+0x8], R5 ;  /* 0x00000805040075a7 */ /* 0x0002a600080011ff */
[----:B--2---:R-:W-:Y:S05]  /*8810*/  @!P0 NANOSLEEP.SYNCS 0x989680 ;  /* 0x009896800000895d */ /* 0x004fea0003900000 */
[----:B------:R-:W2:Y:S02]  /*8820*/  @!P0 SYNCS.PHASECHK.TRANS64 P0, [R4+URZ+0x8], R5 ;  /* 0x00000805040085a7 */ /* 0x000ea400080010ff */
[----:B--2---:R-:W-:Y:S05]  /*8830*/  @!P0 BRA `(.L_x_76) ;  /* 0xfffffffc00ec8947 */ /* 0x004fea000383ffff */
[----:B------:R-:W-:Y:S05]  /*8840*/  BRA `(.L_x_75) ;  /* 0xffffffb000287947 */ /* 0x000fea000383ffff */
.L_x_78:
[----:B------:R-:W-:Y:S01]  /*8850*/  BSSY B0, `(.L_x_188) ;  /* 0x0000006000007945 */ /* 0x000fe20003800000 */
[----:B------:R-:W-:-:S07]  /*8860*/  MOV R15, 0xffffffff ;  /* 0xffffffff000f7802 */ /* 0x000fce0000000f00 */
[----:B-1---5:R-:W-:Y:S05]  /*8870*/  WARPSYNC.COLLECTIVE R15, `(.L_x_189) ;  /* 0x000000000f0c7348 */ /* 0x022fea0003c00000 */
[----:B------:R-:W-:Y:S02]  /*8880*/  ELECT P6, UR79, PT ;  /* 0x00000000004f782f */ /* 0x000fe400038c0000 */
[----:B------:R-:W-:Y:S01]  /*8890*/  MOV R14, UR79 ;  /* 0x0000004f000e7c02 */ /* 0x000fe20008000f00 */
[----:B-1---5:R-:W-:Y:S10]  /*88a0*/  ENDCOLLECTIVE ;  /* 0x000000000000791b */ /* 0x022ff40003800000 */
.L_x_189:
[----:B------:R-:W-:Y:S05]  /*88b0*/  BSYNC B0 ;  /* 0x0000000000007941 */ /* 0x000fea0003800000 */
.L_x_188:
[----:B------:R-:W-:Y:S05]  /*88c0*/  BRA `(.L_x_190) ;  /* 0xffffffb000587947 */ /* 0x000fea000383ffff */
.L_x_80:
[----:B-1----:R-:W-:-:S04]  /*88d0*/  MOV R2, UR6 ;  /* 0x0000000600027c02 */ /* 0x002fc80008000f00 */
[----:B------:R1:W2:Y:S03]  /*88e0*/  SYNCS.PHASECHK.TRANS64.TRYWAIT P0, [R2+URZ+0x8], R3 ;  /* 0x00000803020075a7 */ /* 0x0002a600080011ff */
[----:B--2---:R-:W-:Y:S05]  /*88f0*/  @!P0 NANOSLEEP.SYNCS 0x989680 ;  /* 0x009896800000895d */ /* 0x004fea0003900000 */
[----:B------:R-:W2:Y:S02]  /*8900*/  @!P0 SYNCS.PHASECHK.TRANS64 P0, [R2+URZ+0x8], R3 ;  /* 0x00000803020085a7 */ /* 0x000ea400080010ff */
[----:B--2---:R-:W-:Y:S05]  /*8910*/  @!P0 BRA `(.L_x_80) ;  /* 0xfffffffc00ec8947 */ /* 0x004fea000383ffff */
[----:B------:R-:W-:Y:S05]  /*8920*/  BRA `(.L_x_79) ;  /* 0xffffffb0005c7947 */ /* 0x000fea000383ffff */
.L_x_81:
[----:B-1----:R1:W2:Y:S02]  /*8930*/  SYNCS.PHASECHK.TRANS64.TRYWAIT P0, [R0+URZ+0x150], R5 ;  /* 0x00015005000075a7 */ /* 0x0022a400080011ff */
[----:B--2---:R-:W-:Y:S05]  /*8940*/  @!P0 NANOSLEEP.SYNCS 0x989680 ;  /* 0x009896800000895d */ /* 0x004fea0003900000 */
[----:B------:R-:W2:Y:S02]  /*8950*/  @!P0 SYNCS.PHASECHK.TRANS64 P0, [R0+URZ+0x150], R5 ;  /* 0x00015005000085a7 */ /* 0x000ea400080010ff */
[----:B--2---:R-:W-:Y:S05]  /*8960*/  @!P0 BRA `(.L_x_81) ;  /* 0xfffffffc00f08947 */ /* 0x004fea000383ffff */
[----:B------:R-:W-:Y:S05]  /*8970*/  BRA `(.L_x_191) ;  /* 0xffffffb400487947 */ /* 0x000fea000383ffff */
.L_x_83:
[----:B------:R-:W-:-:S07]  /*8980*/  MOV R0, UR9 ;  /* 0x0000000900007c02 */ /* 0x000fce0008000f00 */
.L_x_192:
[----:B-1----:R1:W2:Y:S02]  /*8990*/  SYNCS.PHASECHK.TRANS64.TRYWAIT P0, [R0+URZ+0x190], R5 ;  /* 0x00019005000075a7 */ /* 0x0022a400080011ff */
[----:B--2---:R-:W-:Y:S05]  /*89a0*/  @!P0 NANOSLEEP.SYNCS 0x989680 ;  /* 0x009896800000895d */ /* 0x004fea0003900000 */
[----:B------:R-:W2:Y:S02]  /*89b0*/  @!P0 SYNCS.PHASECHK.TRANS64 P0, [R0+URZ+0x190], R5 ;  /* 0x00019005000085a7 */ /* 0x000ea400080010ff */
[----:B--2---:R-:W-:Y:S05]  /*89c0*/  @!P0 BRA `(.L_x_192) ;  /* 0xfffffffc00f08947 */ /* 0x004fea000383ffff */
[----:B------:R-:W-:Y:S05]  /*89d0*/  BRA `(.L_x_193) ;  /* 0xffffffb400947947 */ /* 0x000fea000383ffff */
.L_x_86:
[----:B------:R-:W-:Y:S07]  /*89e0*/  MOV R0, UR8 ;  /* 0x0000000800007c02 */ /* 0x000fee0008000f00 */
.L_x_194:
[----:B-1----:R1:W2:Y:S02]  /*89f0*/  SYNCS.PHASECHK.TRANS64.TRYWAIT P0, [R0+URZ], R5 ;  /* 0x00000005000075a7 */ /* 0x0022a400080011ff */
[----:B--2---:R-:W-:Y:S05]  /*8a00*/  @!P0 NANOSLEEP.SYNCS 0x989680 ;  /* 0x009896800000895d */ /* 0x004fea0003900000 */
[----:B------:R-:W2:Y:S02]  /*8a10*/  @!P0 SYNCS.PHASECHK.TRANS64 P0, [R0+URZ], R5 ;  /* 0x00000005000085a7 */ /* 0x000ea400080010ff */
[----:B--2---:R-:W-:Y:S05]  /*8a20*/  @!P0 BRA `(.L_x_194) ;  /* 0xfffffffc00f08947 */ /* 0x004fea000383ffff */
[----:B------:R-:W-:Y:S05]  /*8a30*/  BRA `(.L_x_85) ;  /* 0xffffffb400a87947 */ /* 0x000fea000383ffff */
.L_x_90:
[----:B-1----:R-:W-:-:S07]  /*8a40*/  MOV R0, UR8 ;  /* 0x0000000800007c02 */ /* 0x002fce0008000f00 */
.L_x_195:
[----:B-1----:R1:W2:Y:S02]  /*8a50*/  SYNCS.PHASECHK.TRANS64.TRYWAIT P0, [R0+URZ], R3 ;  /* 0x00000003000075a7 */ /* 0x0022a400080011ff */
[----:B--2---:R-:W-:Y:S05]  /*8a60*/  @!P0 NANOSLEEP.SYNCS 0x989680 ;  /* 0x009896800000895d */ /* 0x004fea0003900000 */
[----:B------:R-:W2:Y:S02]  /*8a70*/  @!P0 SYNCS.PHASECHK.TRANS64 P0, [R0+URZ], R3 ;  /* 0x00000003000085a7 */ /* 0x000ea400080010ff */
[----:B--2---:R-:W-:Y:S05]  /*8a80*/  @!P0 BRA `(.L_x_195) ;  /* 0xfffffffc00f08947 */ /* 0x004fea000383ffff */
[----:B------:R-:W-:Y:S05]  /*8a90*/  BRA `(.L_x_196) ;  /* 0xffffffb8009c7947 */ /* 0x000fea000383ffff */
.L_x_91:
[----:B------:R-:W-:-:S07]  /*8aa0*/  MOV R0, UR8 ;  /* 0x0000000800007c02 */ /* 0x000fce0008000f00 */
.L_x_197:
[----:B-1----:R1:W2:Y:S02]  /*8ab0*/  SYNCS.PHASECHK.TRANS64.TRYWAIT P0, [R0+URZ], R3 ;  /* 0x00000003000075a7 */ /* 0x0022a400080011ff */
[----:B--2---:R-:W-:Y:S05]  /*8ac0*/  @!P0 NANOSLEEP.SYNCS 0x989680 ;  /* 0x009896800000895d */ /* 0x004fea0003900000 */
[----:B------:R-:W2:Y:S02]  /*8ad0*/  @!P0 SYNCS.PHASECHK.TRANS64 P0, [R0+URZ], R3 ;  /* 0x00000003000085a7 */ /* 0x000ea400080010ff */
[----:B--2---:R-:W-:Y:S05]  /*8ae0*/  @!P0 BRA `(.L_x_197) ;  /* 0xfffffffc00f08947 */ /* 0x004fea000383ffff */
[----:B------:R-:W-:Y:S05]  /*8af0*/  BRA `(.L_x_198) ;  /* 0xffffffb800a87947 */ /* 0x000fea000383ffff */
.L_x_92:
[----:B------:R-:W-:-:S07]  /*8b00*/  MOV R0, UR8 ;  /* 0x0000000800007c02 */ /* 0x000fce0008000f00 */
.L_x_199:
[----:B-1----:R1:W2:Y:S02]  /*8b10*/  SYNCS.PHASECHK.TRANS64.TRYWAIT P0, [R0+URZ], R3 ;  /* 0x00000003000075a7 */ /* 0x0022a400080011ff */
[----:B--2---:R-:W-:Y:S05]  /*8b20*/  @!P0 NANOSLEEP.SYNCS 0x989680 ;  /* 0x009896800000895d */ /* 0x004fea0003900000 */
[----:B------:R-:W2:Y:S02]  /*8b30*/  @!P0 SYNCS.PHASECHK.TRANS64 P0, [R0+URZ], R3 ;  /* 0x00000003000085a7 */ /* 0x000ea400080010ff */
[----:B--2---:R-:W-:Y:S05]  /*8b40*/  @!P0 BRA `(.L_x_199) ;  /* 0xfffffffc00f08947 */ /* 0x004fea000383ffff */
[----:B------:R-:W-:Y:S05]  /*8b50*/  BRA `(.L_x_200) ;  /* 0xffffffb800b47947 */ /* 0x000fea000383ffff */
.L_x_95:
[----:B------:R-:W-:-:S07]  /*8b60*/  MOV R0, UR7 ;  /* 0x0000000700007c02 */ /* 0x000fce0008000f00 */
.L_x_201:
[----:B-1----:R1:W2:Y:S02]  /*8b70*/  SYNCS.PHASECHK.TRANS64.TRYWAIT P1, [R0+URZ+0x1d0], R3 ;  /* 0x0001d003000075a7 */ /* 0x0022a400080211ff */
[----:B--2---:R-:W-:Y:S05]  /*8b80*/  @!P1 NANOSLEEP.SYNCS 0x989680 ;  /* 0x009896800000995d */ /* 0x004fea0003900000 */
[----:B------:R-:W2:Y:S02]  /*8b90*/  @!P1 SYNCS.PHASECHK.TRANS64 P1, [R0+URZ+0x1d0], R3 ;  /* 0x0001d003000095a7 */ /* 0x000ea400080210ff */
[----:B--2---:R-:W-:Y:S05]  /*8ba0*/  @!P1 BRA `(.L_x_201) ;  /* 0xfffffffc00f09947 */ /* 0x004fea000383ffff */
[----:B------:R-:W-:Y:S05]  /*8bb0*/  BRA `(.L_x_202) ;  /* 0xffffffbc00007947 */ /* 0x000fea000383ffff */
.L_x_100:
[----:B--2---:R2:W4:Y:S02]  /*8bc0*/  SYNCS.PHASECHK.TRANS64.TRYWAIT P0, [R0+URZ+0x150], R3 ;  /* 0x00015003000075a7 */ /* 0x00452400080011ff */
[----:B----4-:R-:W-:Y:S05]  /*8bd0*/  @!P0 NANOSLEEP.SYNCS 0x989680 ;  /* 0x009896800000895d */ /* 0x010fea0003900000 */
[----:B------:R-:W4:Y:S02]  /*8be0*/  @!P0 SYNCS.PHASECHK.TRANS64 P0, [R0+URZ+0x150], R3 ;  /* 0x00015003000085a7 */ /* 0x000f2400080010ff */
[----:B----4-:R-:W-:Y:S05]  /*8bf0*/  @!P0 BRA `(.L_x_100) ;  /* 0xfffffffc00f08947 */ /* 0x010fea000383ffff */
[----:B------:R-:W-:Y:S05]  /*8c00*/  BRA `(.L_x_203) ;  /* 0xffffffc000047947 */ /* 0x000fea000383ffff */
.L_x_103:
[----:B------:R-:W-:Y:S07]  /*8c10*/  MOV R0, UR7 ;  /* 0x0000000700007c02 */ /* 0x000fee0008000f00 */
.L_x_204:
[----:B--2---:R2:W4:Y:S02]  /*8c20*/  SYNCS.PHASECHK.TRANS64.TRYWAIT P0, [R0+URZ+0x148], R3 ;  /* 0x00014803000075a7 */ /* 0x00452400080011ff */
[----:B----4-:R-:W-:Y:S05]  /*8c30*/  @!P0 NANOSLEEP.SYNCS 0x989680 ;  /* 0x009896800000895d */ /* 0x010fea0003900000 */
[----:B------:R-:W4:Y:S02]  /*8c40*/  @!P0 SYNCS.PHASECHK.TRANS64 P0, [R0+URZ+0x148], R3 ;  /* 0x00014803000085a7 */ /* 0x000f2400080010ff */
[----:B----4-:R-:W-:Y:S05]  /*8c50*/  @!P0 BRA `(.L_x_204) ;  /* 0xfffffffc00f08947 */ /* 0x010fea000383ffff */
[----:B------:R-:W-:Y:S05]  /*8c60*/  BRA `(.L_x_102) ;  /* 0xffffffc000e47947 */ /* 0x000fea000383ffff */
.L_x_106:
[----:B------:R-:W-:Y:S07]  /*8c70*/  MOV R0, UR15 ;  /* 0x0000000f00007c02 */ /* 0x000fee0008000f00 */
.L_x_205:
[----:B-1----:R1:W2:Y:S02]  /*8c80*/  SYNCS.PHASECHK.TRANS64.TRYWAIT P0, [R0+URZ+0x128], R3 ;  /* 0x00012803000075a7 */ /* 0x0022a400080011ff */
[----:B--2---:R-:W-:Y:S05]  /*8c90*/  @!P0 NANOSLEEP.SYNCS 0x989680 ;  /* 0x009896800000895d */ /* 0x004fea0003900000 */
[----:B------:R-:W2:Y:S02]  /*8ca0*/  @!P0 SYNCS.PHASECHK.TRANS64 P0, [R0+URZ+0x128], R3 ;  /* 0x00012803000085a7 */ /* 0x000ea400080010ff */
[----:B--2---:R-:W-:Y:S05]  /*8cb0*/  @!P0 BRA `(.L_x_205) ;  /* 0xfffffffc00f08947 */ /* 0x004fea000383ffff */
[----:B------:R-:W-:Y:S05]  /*8cc0*/  BRA `(.L_x_206) ;  /* 0xffffffc4005c7947 */ /* 0x000fea000383ffff */
.L_x_107:
[----:B------:R-:W-:Y:S07]  /*8cd0*/  MOV R3, UR13 ;  /* 0x0000000d00037c02 */ /* 0x000fee0008000f00 */
.L_x_207:
[----:B-1----:R1:W2:Y:S02]  /*8ce0*/  SYNCS.PHASECHK.TRANS64.TRYWAIT P0, [R3+URZ+0x128], R12 ;  /* 0x0001280c030075a7 */ /* 0x0022a400080011ff */
[----:B--2---:R-:W-:Y:S05]  /*8cf0*/  @!P0 NANOSLEEP.SYNCS 0x989680 ;  /* 0x009896800000895d */ /* 0x004fea0003900000 */
[----:B------:R-:W2:Y:S02]  /*8d00*/  @!P0 SYNCS.PHASECHK.TRANS64 P0, [R3+URZ+0x128], R12 ;  /* 0x0001280c030085a7 */ /* 0x000ea400080010ff */
[----:B--2---:R-:W-:Y:S05]  /*8d10*/  @!P0 BRA `(.L_x_207) ;  /* 0xfffffffc00f08947 */ /* 0x004fea000383ffff */
[----:B------:R-:W-:Y:S05]  /*8d20*/  BRA `(.L_x_208) ;  /* 0xffffffc800187947 */ /* 0x000fea000383ffff */
.L_x_109:
[----:B------:R-:W-:-:S07]  /*8d30*/  MOV R0, UR4 ;  /* 0x0000000400007c02 */ /* 0x000fce0008000f00 */
.L_x_209:
[----:B-1----:R1:W4:Y:S02]  /*8d40*/  SYNCS.PHASECHK.TRANS64.TRYWAIT P0, [R0+URZ], R3 ;  /* 0x00000003000075a7 */ /* 0x00232400080011ff */
[----:B----4-:R-:W-:Y:S05]  /*8d50*/  @!P0 NANOSLEEP.SYNCS 0x989680 ;  /* 0x009896800000895d */ /* 0x010fea0003900000 */
[----:B------:R-:W4:Y:S02]  /*8d60*/  @!P0 SYNCS.PHASECHK.TRANS64 P0, [R0+URZ], R3 ;  /* 0x00000003000085a7 */ /* 0x000f2400080010ff */
[----:B----4-:R-:W-:Y:S05]  /*8d70*/  @!P0 BRA `(.L_x_209) ;  /* 0xfffffffc00f08947 */ /* 0x010fea000383ffff */
[----:B------:R-:W-:Y:S05]  /*8d80*/  BRA `(.L_x_210) ;  /* 0xffffffc800c07947 */ /* 0x000fea000383ffff */
.L_x_110:
[----:B------:R-:W-:-:S07]  /*8d90*/  MOV R0, UR4 ;  /* 0x0000000400007c02 */ /* 0x000fce0008000f00 */
.L_x_211:
[----:B-1----:R1:W4:Y:S02]  /*8da0*/  SYNCS.PHASECHK.TRANS64.TRYWAIT P0, [R0+URZ], R3 ;  /* 0x00000003000075a7 */ /* 0x00232400080011ff */
[----:B----4-:R-:W-:Y:S05]  /*8db0*/  @!P0 NANOSLEEP.SYNCS 0x989680 ;  /* 0x009896800000895d */ /* 0x010fea0003900000 */
[----:B------:R-:W4:Y:S02]  /*8dc0*/  @!P0 SYNCS.PHASECHK.TRANS64 P0, [R0+URZ], R3 ;  /* 0x00000003000085a7 */ /* 0x000f2400080010ff */
[----:B----4-:R-:W-:Y:S05]  /*8dd0*/  @!P0 BRA `(.L_x_211) ;  /* 0xfffffffc00f08947 */ /* 0x010fea000383ffff */
[----:B------:R-:W-:Y:S05]  /*8de0*/  BRA `(.L_x_212) ;  /* 0xffffffc800cc7947 */ /* 0x000fea000383ffff */
.L_x_112:
[----:B--2---:R2:W4:Y:S02]  /*8df0*/  SYNCS.PHASECHK.TRANS64.TRYWAIT P0, [R0+URZ+0x150], R3 ;  /* 0x00015003000075a7 */ /* 0x00452400080011ff */
[----:B----4-:R-:W-:Y:S05]  /*8e00*/  @!P0 NANOSLEEP.SYNCS 0x989680 ;  /* 0x009896800000895d */ /* 0x010fea0003900000 */
[----:B------:R-:W4:Y:S02]  /*8e10*/  @!P0 SYNCS.PHASECHK.TRANS64 P0, [R0+URZ+0x150], R3 ;  /* 0x00015003000085a7 */ /* 0x000f2400080010ff */
[----:B----4-:R-:W-:Y:S05]  /*8e20*/  @!P0 BRA `(.L_x_112) ;  /* 0xfffffffc00f08947 */ /* 0x010fea000383ffff */
[----:B------:R-:W-:Y:S05]  /*8e30*/  BRA `(.L_x_213) ;  /* 0xffffffcc00b07947 */ /* 0x000fea000383ffff */
.L_x_122:
[----:B-1----:R1:W3:Y:S02]  /*8e40*/  SYNCS.PHASECHK.TRANS64.TRYWAIT P1, [R0+URZ+0x110], R5 ;  /* 0x00011005000075a7 */ /* 0x0022e400080211ff */
[----:B---3--:R-:W-:Y:S05]  /*8e50*/  @!P1 NANOSLEEP.SYNCS 0x989680 ;  /* 0x009896800000995d */ /* 0x008fea0003900000 */
[----:B------:R-:W3:Y:S02]  /*8e60*/  @!P1 SYNCS.PHASECHK.TRANS64 P1, [R0+URZ+0x110], R5 ;  /* 0x00011005000095a7 */ /* 0x000ee400080210ff */
[----:B---3--:R-:W-:Y:S05]  /*8e70*/  @!P1 BRA `(.L_x_122) ;  /* 0xfffffffc00f09947 */ /* 0x008fea000383ffff */
[----:B------:R-:W-:Y:S05]  /*8e80*/  BRA `(.L_x_121) ;  /* 0xffffffd800c87947 */ /* 0x000fea000383ffff */
.L_x_124:
[----:B-1----:R1:W4:Y:S02]  /*8e90*/  SYNCS.PHASECHK.TRANS64.TRYWAIT P0, [R76+URZ+0x170], R3 ;  /* 0x000170034c0075a7 */ /* 0x00232400080011ff */
[----:B----4-:R-:W-:Y:S05]  /*8ea0*/  @!P0 NANOSLEEP.SYNCS 0x989680 ;  /* 0x009896800000895d */ /* 0x010fea0003900000 */
[----:B------:R-:W4:Y:S02]  /*8eb0*/  @!P0 SYNCS.PHASECHK.TRANS64 P0, [R76+URZ+0x170], R3 ;  /* 0x000170034c0085a7 */ /* 0x000f2400080010ff */
[----:B----4-:R-:W-:Y:S05]  /*8ec0*/  @!P0 BRA `(.L_x_124) ;  /* 0xfffffffc00f08947 */ /* 0x010fea000383ffff */
[----:B------:R-:W-:Y:S05]  /*8ed0*/  BRA `(.L_x_123) ;  /* 0xffffffd800f87947 */ /* 0x000fea000383ffff */
.L_x_135:
[----:B--2---:R2:W3:Y:S02]  /*8ee0*/  SYNCS.PHASECHK.TRANS64.TRYWAIT P0, [R2+URZ+0x110], R83 ;  /* 0x00011053020075a7 */ /* 0x0044e400080011ff */
[----:B---3--:R-:W-:Y:S05]  /*8ef0*/  @!P0 NANOSLEEP.SYNCS 0x989680 ;  /* 0x009896800000895d */ /* 0x008fea0003900000 */
[----:B------:R-:W3:Y:S02]  /*8f00*/  @!P0 SYNCS.PHASECHK.TRANS64 P0, [R2+URZ+0x110], R83 ;  /* 0x00011053020085a7 */ /* 0x000ee400080010ff */
[----:B---3--:R-:W-:Y:S05]  /*8f10*/  @!P0 BRA `(.L_x_135) ;  /* 0xfffffffc00f08947 */ /* 0x008fea000383ffff */
[----:B------:R-:W-:Y:S05]  /*8f20*/  BRA `(.L_x_134) ;  /* 0xffffffe4001c7947 */ /* 0x000fea000383ffff */
        .weak           $__internal_0_$__cuda_sm10x_tcgen05_guardrail_trap_col_being_dealloced_not_returned_by_alloc
        .type           $__internal_0_$__cuda_sm10x_tcgen05_guardrail_trap_col_being_dealloced_not_returned_by_alloc,@function
        .size           $__internal_0_$__cuda_sm10x_tcgen05_guardrail_trap_col_being_dealloced_not_returned_by_alloc,($__internal_1_$__cuda_sm10x_tcgen05_guardrail_trap_phase_invalid_during_alloc - $__internal_0_$__cuda_sm10x_tcgen05_guardrail_trap_col_being_dealloced_not_returned_by_alloc)
$__internal_0_$__cuda_sm10x_tcgen05_guardrail_trap_col_being_dealloced_not_returned_by_alloc:
[----:B------:R-:W-:Y:S05]  /*8f30*/  BPT.TRAP 0x1 ;  /* 0x000000040000795c */ /* 0x000fea0000300000 */
[----:B------:R-:W-:-:S04]  /*8f40*/  HFMA2 R3, -RZ, RZ, 0, 0 ;  /* 0x00000000ff037431 */ /* 0x000fc800000001ff */
[----:B------:R-:W-:Y:S05]  /*8f50*/  RET.REL.NODEC R2 `(_ZN7cutlass13device_kernelINS_4gemm6kernel13GemmUniversalIN4cute5tupleIJiiiiEEENS1_10collective13CollectiveMmaINS1_35MainloopSm100TmaUmmaWarpSpecializedILi17ELi2ELi4ENS5_IJNS4_1CILi2EEENSA_ILi1EEESC_EEEEENS5_IJNSA_ILi128EEENSA_ILi64EEESG_EEENS_6half_tENS5_IJlSC_lEEESI_SJ_NS4_8TiledMMAINS4_8MMA_AtomIJNS4_26SM100_MMA_F16BF16_2x1SM_SSISI_SI_fLi128ELi64ELNS4_4UMMA5MajorE0ELSO_0ELNSN_7ScaleInE0ELSP_0EEEEEENS4_6LayoutINS5_IJSC_SC_SC_EEENS5_IJNSA_ILi0EEESU_SU_EEEEENS5_IJNS4_10UnderscoreESX_SX_EEEEENS4_18SM100_TMA_2SM_LOADENS4_14ComposedLayoutINS4_7SwizzleILi3ELi4ELi3EEENS4_18smem_ptr_flag_bitsILi16EEENSS_INS5_IJNSA_ILi8EEESG_EEENS5_IJSG_SC_EEEEEEEvNS4_8identityES10_S1A_vS1B_EENS_8epilogue10collective18CollectiveEpilogueINS1D_23Sm100TmaWarpSpecializedILi3ELi2ELi16ELb1ELb0EEEJNS5_IJSG_SG_SG_EEENS5_IJNSS_ISG_SC_EENSS_INS5_IJNSA_ILi16EEESB_EEENS5_IJSC_NSA_ILi32EEEEEEEEEEESI_SJ_SI_SJ_NS1D_6fusion15FusionCallbacksIS1H_NS1Q_17LinearCombinationISI_fSI_fLNS_15FloatRoundStyleE2EEES1I_S1P_JEEENS4_5SM1004TMEM4LOAD26SM100_TMEM_LOAD_32dp32b16xENS4_13SM90_TMA_LOADENS11_INS12_ILi1ELi4ELi3EEES15_NSS_INS5_IJS16_S1K_EEENS5_IJS1K_SC_EEEEEEENS4_39AutoVectorizingCopyWithAssumedAlignmentILi128EEENS4_14SM90_TMA_STOREES25_S27_S27_EEEvvEEEEvNT_6ParamsE) ;  /* 0xffffff7002287950 */ /* 0x000fea0003c3ffff */
        .weak           $__internal_1_$__cuda_sm10x_tcgen05_guardrail_trap_phase_invalid_during_alloc
        .type           $__internal_1_$__cuda_sm10x_tcgen05_guardrail_trap_phase_invalid_during_alloc,@function
        .size           $__internal_1_$__cuda_sm10x_tcgen05_guardrail_trap_phase_invalid_during_alloc,($__internal_2_$__cuda_sm10x_tcgen05_guardrail_trap_unallocated_columns_being_dealloced - $__internal_1_$__cuda_sm10x_tcgen05_guardrail_trap_phase_invalid_during_alloc)
$__internal_1_$__cuda_sm10x_tcgen05_guardrail_trap_phase_invalid_during_alloc:
[----:B------:R-:W-:Y:S05]  /*8f60*/  BPT.TRAP 0x1 ;  /* 0x000000040000795c */ /* 0x000fea0000300000 */
[----:B------:R-:W-:-:S04]  /*8f70*/  MOV R3, 0x0 ;  /* 0x0000000000037802 */ /* 0x000fc80000000f00 */
[----:B------:R-:W-:Y:S05]  /*8f80*/  RET.REL.NODEC R2 `(_ZN7cutlass13device_kernelINS_4gemm6kernel13GemmUniversalIN4cute5tupleIJiiiiEEENS1_10collective13CollectiveMmaINS1_35MainloopSm100TmaUmmaWarpSpecializedILi17ELi2ELi4ENS5_IJNS4_1CILi2EEENSA_ILi1EEESC_EEEEENS5_IJNSA_ILi128EEENSA_ILi64EEESG_EEENS_6half_tENS5_IJlSC_lEEESI_SJ_NS4_8TiledMMAINS4_8MMA_AtomIJNS4_26SM100_MMA_F16BF16_2x1SM_SSISI_SI_fLi128ELi64ELNS4_4UMMA5MajorE0ELSO_0ELNSN_7ScaleInE0ELSP_0EEEEEENS4_6LayoutINS5_IJSC_SC_SC_EEENS5_IJNSA_ILi0EEESU_SU_EEEEENS5_IJNS4_10UnderscoreESX_SX_EEEEENS4_18SM100_TMA_2SM_LOADENS4_14ComposedLayoutINS4_7SwizzleILi3ELi4ELi3EEENS4_18smem_ptr_flag_bitsILi16EEENSS_INS5_IJNSA_ILi8EEESG_EEENS5_IJSG_SC_EEEEEEEvNS4_8identityES10_S1A_vS1B_EENS_8epilogue10collective18CollectiveEpilogueINS1D_23Sm100TmaWarpSpecializedILi3ELi2ELi16ELb1ELb0EEEJNS5_IJSG_SG_SG_EEENS5_IJNSS_ISG_SC_EENSS_INS5_IJNSA_ILi16EEESB_EEENS5_IJSC_NSA_ILi32EEEEEEEEEEESI_SJ_SI_SJ_NS1D_6fusion15FusionCallbacksIS1H_NS1Q_17LinearCombinationISI_fSI_fLNS_15FloatRoundStyleE2EEES1I_S1P_JEEENS4_5SM1004TMEM4LOAD26SM100_TMEM_LOAD_32dp32b16xENS4_13SM90_TMA_LOADENS11_INS12_ILi1ELi4ELi3EEES15_NSS_INS5_IJS16_S1K_EEENS5_IJS1K_SC_EEEEEEENS4_39AutoVectorizingCopyWithAssumedAlignmentILi128EEENS4_14SM90_TMA_STOREES25_S27_S27_EEEvvEEEEvNT_6ParamsE) ;  /* 0xffffff70021c7950 */ /* 0x000fea0003c3ffff */
        .weak           $__internal_2_$__cuda_sm10x_tcgen05_guardrail_trap_unallocated_columns_being_dealloced
        .type           $__internal_2_$__cuda_sm10x_tcgen05_guardrail_trap_unallocated_columns_being_dealloced,@function
        .size           $__internal_2_$__cuda_sm10x_tcgen05_guardrail_trap_unallocated_columns_being_dealloced,(.L_x_215 - $__internal_2_$__cuda_sm10x_tcgen05_guardrail_trap_unallocated_columns_being_dealloced)
$__internal_2_$__cuda_sm10x_tcgen05_guardrail_trap_unallocated_columns_being_dealloced:
[----:B------:R-:W-:Y:S05]  /*8f90*/  BPT.TRAP 0x1 ;  /* 0x000000040000795c */ /* 0x000fea0000300000 */
[----:B------:R-:W-:-:S04]  /*8fa0*/  HFMA2 R3, -RZ, RZ, 0, 0 ;  /* 0x00000000ff037431 */ /* 0x000fc800000001ff */
[----:B------:R-:W-:Y:S05]  /*8fb0*/  RET.REL.NODEC R2 `(_ZN7cutlass13device_kernelINS_4gemm6kernel13GemmUniversalIN4cute5tupleIJiiiiEEENS1_10collective13CollectiveMmaINS1_35MainloopSm100TmaUmmaWarpSpecializedILi17ELi2ELi4ENS5_IJNS4_1CILi2EEENSA_ILi1EEESC_EEEEENS5_IJNSA_ILi128EEENSA_ILi64EEESG_EEENS_6half_tENS5_IJlSC_lEEESI_SJ_NS4_8TiledMMAINS4_8MMA_AtomIJNS4_26SM100_MMA_F16BF16_2x1SM_SSISI_SI_fLi128ELi64ELNS4_4UMMA5MajorE0ELSO_0ELNSN_7ScaleInE0ELSP_0EEEEEENS4_6LayoutINS5_IJSC_SC_SC_EEENS5_IJNSA_ILi0EEESU_SU_EEEEENS5_IJNS4_10UnderscoreESX_SX_EEEEENS4_18SM100_TMA_2SM_LOADENS4_14ComposedLayoutINS4_7SwizzleILi3ELi4ELi3EEENS4_18smem_ptr_flag_bitsILi16EEENSS_INS5_IJNSA_ILi8EEESG_EEENS5_IJSG_SC_EEEEEEEvNS4_8identityES10_S1A_vS1B_EENS_8epilogue10collective18CollectiveEpilogueINS1D_23Sm100TmaWarpSpecializedILi3ELi2ELi16ELb1ELb0EEEJNS5_IJSG_SG_SG_EEENS5_IJNSS_ISG_SC_EENSS_INS5_IJNSA_ILi16EEESB_EEENS5_IJSC_NSA_ILi32EEEEEEEEEEESI_SJ_SI_SJ_NS1D_6fusion15FusionCallbacksIS1H_NS1Q_17LinearCombinationISI_fSI_fLNS_15FloatRoundStyleE2EEES1I_S1P_JEEENS4_5SM1004TMEM4LOAD26SM100_TMEM_LOAD_32dp32b16xENS4_13SM90_TMA_LOADENS11_INS12_ILi1ELi4ELi3EEES15_NSS_INS5_IJS16_S1K_EEENS5_IJS1K_SC_EEEEEEENS4_39AutoVectorizingCopyWithAssumedAlignmentILi128EEENS4_14SM90_TMA_STOREES25_S27_S27_EEEvvEEEEvNT_6ParamsE) ;  /* 0xffffff7002107950 */ /* 0x000fea0003c3ffff */
.L_x_214:
[----:B------:R-:W-:-:S00]  /*8fc0*/  BRA `(.L_x_214) ;  /* 0xfffffffc00fc7947 */ /* 0x000fc0000383ffff */
[----:B------:R-:W-:-:S00]  /*8fd0*/  NOP ;  /* 0x0000000000007918 */ /* 0x000fc00000000000 */
        /* <DEDUP_REMOVED lines=10> */
.L_x_215:


//--------------------- .nv.global.init           --------------------------
	.section	.nv.global.init,"aw",@progbits
.nv.global.init:
	.type		$str$27,@object
	.size		$str$27,($str$28 - $str$27)
$str$27:
        /*0000*/ 	.byte	0x28, 0x61, 0x64, 0x64, 0x72, 0x65, 0x73, 0x73, 0x20, 0x26, 0x20, 0x6d, 0x61, 0x73, 0x6b, 0x29
        /*0010*/ 	.byte	0x20, 0x3d, 0x3d, 0x20, 0x30, 0x00
	.type		$str$28,@object
	.size		$str$28,($str$26 - $str$28)
$str$28:
        /*0016*/ 	.byte	0x2f, 0x74, 0x6d, 0x70, 0x2f, 0x63, 0x75, 0x74, 0x6c, 0x61, 0x73, 0x73, 0x5f, 0x73, 0x77, 0x65
        /*0026*/ 	.byte	0x65, 0x70, 0x5f, 0x73, 0x72, 0x63, 0x2f, 0x69, 0x6e, 0x63, 0x6c, 0x75, 0x64, 0x65, 0x2f, 0x63
        /*0036*/ 	.byte	0x75, 0x74, 0x65, 0x2f, 0x70, 0x6f, 0x69, 0x6e, 0x74, 0x65, 0x72, 0x5f, 0x66, 0x6c, 0x61, 0x67
        /*0046*/ 	.byte	0x67, 0x65, 0x64, 0x2e, 0x68, 0x70, 0x70, 0x00
	.type		$str$26,@object
	.size		$str$26,($str$25 - $str$26)
$str$26:
        /*004e*/ 	.byte	0x2f, 0x74, 0x6d, 0x70, 0x2f, 0x63, 0x75, 0x74, 0x6c, 0x61, 0x73, 0x73, 0x5f, 0x73, 0x77, 0x65
        /*005e*/ 	.byte	0x65, 0x70, 0x5f, 0x73, 0x72, 0x63, 0x2f, 0x69, 0x6e, 0x63, 0x6c, 0x75, 0x64, 0x65, 0x2f, 0x63
        /*006e*/ 	.byte	0x75, 0x74, 0x65, 0x2f, 0x61, 0x74, 0x6f, 0x6d, 0x2f, 0x63, 0x6f, 0x70, 0x79, 0x5f, 0x74, 0x72
        /*007e*/ 	.byte	0x61, 0x69, 0x74, 0x73, 0x5f, 0x73, 0x6d, 0x31, 0x30, 0x30, 0x2e, 0x68, 0x70, 0x70, 0x00
	.type		$str$25,@object
	.size		$str$25,(__unnamed_1 - $str$25)
$str$25:
        /*008d*/ 	.byte	0x28, 0x28, 0x75, 0x69, 0x6e, 0x74, 0x33, 0x32, 0x5f, 0x74, 0x28, 0x74, 0x68, 0x72, 0x65, 0x61
        /*009d*/ 	.byte	0x64, 0x49, 0x64, 0x78, 0x2e, 0x78, 0x29, 0x20, 0x2f, 0x20, 0x33, 0x32, 0x29, 0x20, 0x25, 0x20
        /*00ad*/ 	.byte	0x34, 0x29, 0x20, 0x3d, 0x3d, 0x20, 0x28, 0x28, 0x28, 0x74, 0x6d, 0x65, 0x6d, 0x5f, 0x61, 0x64
        /*00bd*/ 	.byte	0x64, 0x72, 0x20, 0x3e, 0x3e, 0x20, 0x31, 0x36, 0x29, 0x20, 0x2f, 0x20, 0x33, 0x32, 0x29, 0x20
        /*00cd*/ 	.byte	0x25, 0x20, 0x34, 0x29, 0x00
	.type		__unnamed_1,@object
	.size		__unnamed_1,(__unnamed_2 - __unnamed_1)
__unnamed_1:
        /*00d2*/ 	.byte	0x61, 0x75, 0x74, 0x6f, 0x20, 0x63, 0x75, 0x74, 0x65, 0x3a, 0x3a, 0x61, 0x73, 0x5f, 0x70, 0x6f
        /* <DEDUP_REMOVED lines=24> */
        /*0262*/ 	.byte	0x34, 0x38, 0x3e, 0x3e, 0x3e, 0x3e, 0x5d, 0x00
	.type		__unnamed_2,@object
	.size		__unnamed_2,(.L_2 - __unnamed_2)
__unnamed_2:
        /* <DEDUP_REMOVED lines=40> */
        /*04ea*/ 	.byte	0x3a, 0x3a, 0x43, 0x3c, 0x30, 0x3e, 0x3e, 0x3e, 0x3e, 0x5d, 0x00
.L_2:


//--------------------- .nv.shared._ZN7cutlass13device_kernelINS_4gemm6kernel13GemmUniversalIN4cute5tupleIJiiiiEEENS1_10collective13CollectiveMmaINS1_35MainloopSm100TmaUmmaWarpSpecializedILi17ELi2ELi4ENS5_IJNS4_1CILi2EEENSA_ILi1EEESC_EEEEENS5_IJNSA_ILi128EEENSA_ILi64EEESG_EEENS_6half_tENS5_IJlSC_lEEESI_SJ_NS4_8TiledMMAINS4_8MMA_AtomIJNS4_26SM100_MMA_F16BF16_2x1SM_SSISI_SI_fLi128ELi64ELNS4_4UMMA5MajorE0ELSO_0ELNSN_7ScaleInE0ELSP_0EEEEEENS4_6LayoutINS5_IJSC_SC_SC_EEENS5_IJNSA_ILi0EEESU_SU_EEEEENS5_IJNS4_10UnderscoreESX_SX_EEEEENS4_18SM100_TMA_2SM_LOADENS4_14ComposedLayoutINS4_7SwizzleILi3ELi4ELi3EEENS4_18smem_ptr_flag_bitsILi16EEENSS_INS5_IJNSA_ILi8EEESG_EEENS5_IJSG_SC_EEEEEEEvNS4_8identityES10_S1A_vS1B_EENS_8epilogue10collective18CollectiveEpilogueINS1D_23Sm100TmaWarpSpecializedILi3ELi2ELi16ELb1ELb0EEEJNS5_IJSG_SG_SG_EEENS5_IJNSS_ISG_SC_EENSS_INS5_IJNSA_ILi16EEESB_EEENS5_IJSC_NSA_ILi32EEEEEEEEEEESI_SJ_SI_SJ_NS1D_6fusion15FusionCallbacksIS1H_NS1Q_17LinearCombinationISI_fSI_fLNS_15FloatRoundStyleE2EEES1I_S1P_JEEENS4_5SM1004TMEM4LOAD26SM100_TMEM_LOAD_32dp32b16xENS4_13SM90_TMA_LOADENS11_INS12_ILi1ELi4ELi3EEES15_NSS_INS5_IJS16_S1K_EEENS5_IJS1K_SC_EEEEEEENS4_39AutoVectorizingCopyWithAssumedAlignmentILi128EEENS4_14SM90_TMA_STOREES25_S27_S27_EEEvvEEEEvNT_6ParamsE --------------------------
	.section	.nv.shared._ZN7cutlass13device_kernelINS_4gemm6kernel13GemmUniversalIN4cute5tupleIJiiiiEEENS1_10collective13CollectiveMmaINS1_35MainloopSm100TmaUmmaWarpSpecializedILi17ELi2ELi4ENS5_IJNS4_1CILi2EEENSA_ILi1EEESC_EEEEENS5_IJNSA_ILi128EEENSA_ILi64EEESG_EEENS_6half_tENS5_IJlSC_lEEESI_SJ_NS4_8TiledMMAINS4_8MMA_AtomIJNS4_26SM100_MMA_F16BF16_2x1SM_SSISI_SI_fLi128ELi64ELNS4_4UMMA5MajorE0ELSO_0ELNSN_7ScaleInE0ELSP_0EEEEEENS4_6LayoutINS5_IJSC_SC_SC_EEENS5_IJNSA_ILi0EEESU_SU_EEEEENS5_IJNS4_10UnderscoreESX_SX_EEEEENS4_18SM100_TMA_2SM_LOADENS4_14ComposedLayoutINS4_7SwizzleILi3ELi4ELi3EEENS4_18smem_ptr_flag_bitsILi16EEENSS_INS5_IJNSA_ILi8EEESG_EEENS5_IJSG_SC_EEEEEEEvNS4_8identityES10_S1A_vS1B_EENS_8epilogue10collective18CollectiveEpilogueINS1D_23Sm100TmaWarpSpecializedILi3ELi2ELi16ELb1ELb0EEEJNS5_IJSG_SG_SG_EEENS5_IJNSS_ISG_SC_EENSS_INS5_IJNSA_ILi16EEESB_EEENS5_IJSC_NSA_ILi32EEEEEEEEEEESI_SJ_SI_SJ_NS1D_6fusion15FusionCallbacksIS1H_NS1Q_17LinearCombinationISI_fSI_fLNS_15FloatRoundStyleE2EEES1I_S1P_JEEENS4_5SM1004TMEM4LOAD26SM100_TMEM_LOAD_32dp32b16xENS4_13SM90_TMA_LOADENS11_INS12_ILi1ELi4ELi3EEES15_NSS_INS5_IJS16_S1K_EEENS5_IJS1K_SC_EEEEEEENS4_39AutoVectorizingCopyWithAssumedAlignmentILi128EEENS4_14SM90_TMA_STOREES25_S27_S27_EEEvvEEEEvNT_6ParamsE,"aw",@nobits
	.sectionflags	@""
	.align	16
	.zero		1024


//--------------------- .nv.shared.reserved.0     --------------------------
	.section	.nv.shared.reserved.0,"aw",@nobits
	.weak		__nv_reservedSMEM_offset_0_alias
	.size		__nv_reservedSMEM_offset_0_alias, 0, 64
	.other		__nv_reservedSMEM_offset_0_alias,@"STO_CUDA_RESERVED_SHARED STV_DEFAULT"
__nv_reservedSMEM_offset_0_alias:
	.zero		0
.nv.shared.reserved.0:
	.zero		64
	.weak		__nv_reservedSMEM_tcgen05_partition
	.type		__nv_reservedSMEM_tcgen05_partition,@object
	.size		__nv_reservedSMEM_tcgen05_partition,(.L_0 - __nv_reservedSMEM_tcgen05_partition)
__nv_reservedSMEM_tcgen05_partition:
	.zero		32
.L_0:


//--------------------- .nv.global                --------------------------
	.section	.nv.global,"aw",@nobits
.nv.global:
	.type		_ZN39_INTERNAL_9f83e5ac_4_k_cu_f14c6942_67104cute1_E,@object
	.size		_ZN39_INTERNAL_9f83e5ac_4_k_cu_f14c6942_67104cute1_E,(_ZN39_INTERNAL_9f83e5ac_4_k_cu_f14c6942_67104cuda3std3__45__cpo6cbeginE - _ZN39_INTERNAL_9f83e5ac_4_k_cu_f14c6942_67104cute1_E)
_ZN39_INTERNAL_9f83e5ac_4_k_cu_f14c6942_67104cute1_E:
	.zero		1
	.type		_ZN39_INTERNAL_9f83e5ac_4_k_cu_f14c6942_67104cuda3std3__45__cpo6cbeginE,@object
	.size		_ZN39_INTERNAL_9f83e5ac_4_k_cu_f14c6942_67104cuda3std3__45__cpo6cbeginE,(_ZN39_INTERNAL_9f83e5ac_4_k_cu_f14c6942_67104cuda3std3__48in_placeE - _ZN39_INTERNAL_9f83e5ac_4_k_cu_f14c6942_67104cuda3std3__45__cpo6cbeginE)
_ZN39_INTERNAL_9f83e5ac_4_k_cu_f14c6942_67104cuda3std3__45__cpo6cbeginE:
	.zero		1
	.type		_ZN39_INTERNAL_9f83e5ac_4_k_cu_f14c6942_67104cuda3std3__48in_placeE,@object
	.size		_ZN39_INTERNAL_9f83e5ac_4_k_cu_f14c6942_67104cuda3std3__48in_placeE,(_ZN39_INTERNAL_9f83e5ac_4_k_cu_f14c6942_67104cuda3std6ranges3__45__cpo9iter_moveE - _ZN39_INTERNAL_9f83e5ac_4_k_cu_f14c6942_67104cuda3std3__48in_placeE)
_ZN39_INTERNAL_9f83e5ac_4_k_cu_f14c6942_67104cuda3std3__48in_placeE:
	.zero		1
	.type		_ZN39_INTERNAL_9f83e5ac_4_k_cu_f14c6942_67104cuda3std6ranges3__45__cpo9iter_moveE,@object
	.size		_ZN39_INTERNAL_9f83e5ac_4_k_cu_f14c6942_67104cuda3std6ranges3__45__cpo9iter_moveE,(_ZN39_INTERNAL_9f83e5ac_4_k_cu_f14c6942_67104cuda3std3__45__cpo5beginE - _ZN39_INTERNAL_9f83e5ac_4_k_cu_f14c6942_67104cuda3std6ranges3__45__cpo9iter_moveE)
_ZN39_INTERNAL_9f83e5ac_4_k_cu_f14c6942_67104cuda3std6ranges3__45__cpo9iter_moveE:
	.zero		1
	.type		_ZN39_INTERNAL_9f83e5ac_4_k_cu_f14c6942_67104cuda3std3__45__cpo5beginE,@object
	.size		_ZN39_INTERNAL_9f83e5ac_4_k_cu_f14c6942_67104cuda3std3__45__cpo5beginE,(_ZN39_INTERNAL_9f83e5ac_4_k_cu_f14c6942_67104cuda3std3__441_GLOBAL__N__9f83e5ac_4_k_cu_f14c6942_67106ignoreE - _ZN39_INTERNAL_9f83e5ac_4_k_cu_f14c6942_67104cuda3std3__45__cpo5beginE)
_ZN39_INTERNAL_9f83e5ac_4_k_cu_f14c6942_67104cuda3std3__45__cpo5beginE:
	.zero		1
	.type		_ZN39_INTERNAL_9f83e5ac_4_k_cu_f14c6942_67104cuda3std3__441_GLOBAL__N__9f83e5ac_4_k_cu_f14c6942_67106ignoreE,@object
	.size		_ZN39_INTERNAL_9f83e5ac_4_k_cu_f14c6942_67104cuda3std3__441_GLOBAL__N__9f83e5ac_4_k_cu_f14c6942_67106ignoreE,(_ZN39_INTERNAL_9f83e5ac_4_k_cu_f14c6942_67104cute7productE - _ZN39_INTERNAL_9f83e5ac_4_k_cu_f14c6942_67104cuda3std3__441_GLOBAL__N__9f83e5ac_4_k_cu_f14c6942_67106ignoreE)
_ZN39_INTERNAL_9f83e5ac_4_k_cu_f14c6942_67104cuda3std3__441_GLOBAL__N__9f83e5ac_4_k_cu_f14c6942_67106ignoreE:
	.zero		1
	.type		_ZN39_INTERNAL_9f83e5ac_4_k_cu_f14c6942_67104cute7productE,@object
	.size		_ZN39_INTERNAL_9f83e5ac_4_k_cu_f14c6942_67104cute7productE,(_ZN39_INTERNAL_9f83e5ac_4_k_cu_f14c6942_67104cuda3std3__45__cpo3endE - _ZN39_INTERNAL_9f83e5ac_4_k_cu_f14c6942_67104cute7productE)
_ZN39_INTERNAL_9f83e5ac_4_k_cu_f14c6942_67104cute7productE:
	.zero		1
	.type		_ZN39_INTERNAL_9f83e5ac_4_k_cu_f14c6942_67104cuda3std3__45__cpo3endE,@object
	.size		_ZN39_INTERNAL_9f83e5ac_4_k_cu_f14c6942_67104cuda3std3__45__cpo3endE,(_ZN39_INTERNAL_9f83e5ac_4_k_cu_f14c6942_67104cuda3std3__419piecewise_constructE - _ZN39_INTERNAL_9f83e5ac_4_k_cu_f14c6942_67104cuda3std3__45__cpo3endE)
_ZN39_INTERNAL_9f83e5ac_4_k_cu_f14c6942_67104cuda3std3__45__cpo3endE:
	.zero		1
	.type		_ZN39_INTERNAL_9f83e5ac_4_k_cu_f14c6942_67104cuda3std3__419piecewise_constructE,@object
	.size		_ZN39_INTERNAL_9f83e5ac_4_k_cu_f14c6942_67104cuda3std3__419piecewise_constructE,(_ZN39_INTERNAL_9f83e5ac_4_k_cu_f14c6942_67104cuda3std3__45__cpo4cendE - _ZN39_INTERNAL_9f83e5ac_4_k_cu_f14c6942_67104cuda3std3__419piecewise_constructE)
_ZN39_INTERNAL_9f83e5ac_4_k_cu_f14c6942_67104cuda3std3__419piecewise_constructE:
	.zero		1
	.type		_ZN39_INTERNAL_9f83e5ac_4_k_cu_f14c6942_67104cuda3std3__45__cpo4cendE,@object
	.size		_ZN39_INTERNAL_9f83e5ac_4_k_cu_f14c6942_67104cuda3std3__45__cpo4cendE,(_ZN39_INTERNAL_9f83e5ac_4_k_cu_f14c6942_67104cuda3std6ranges3__45__cpo4swapE - _ZN39_INTERNAL_9f83e5ac_4_k_cu_f14c6942_67104cuda3std3__45__cpo4cendE)
_ZN39_INTERNAL_9f83e5ac_4_k_cu_f14c6942_67104cuda3std3__45__cpo4cendE:
	.zero		1
	.type		_ZN39_INTERNAL_9f83e5ac_4_k_cu_f14c6942_67104cuda3std6ranges3__45__cpo4swapE,@object
	.size		_ZN39_INTERNAL_9f83e5ac_4_k_cu_f14c6942_67104cuda3std6ranges3__45__cpo4swapE,(.L_10 - _ZN39_INTERNAL_9f83e5ac_4_k_cu_f14c6942_67104cuda3std6ranges3__45__cpo4swapE)
_ZN39_INTERNAL_9f83e5ac_4_k_cu_f14c6942_67104cuda3std6ranges3__45__cpo4swapE:
	.zero		1
.L_10:


//--------------------- .nv.constant0._ZN7cutlass13device_kernelINS_4gemm6kernel13GemmUniversalIN4cute5tupleIJiiiiEEENS1_10collective13CollectiveMmaINS1_35MainloopSm100TmaUmmaWarpSpecializedILi17ELi2ELi4ENS5_IJNS4_1CILi2EEENSA_ILi1EEESC_EEEEENS5_IJNSA_ILi128EEENSA_ILi64EEESG_EEENS_6half_tENS5_IJlSC_lEEESI_SJ_NS4_8TiledMMAINS4_8MMA_AtomIJNS4_26SM100_MMA_F16BF16_2x1SM_SSISI_SI_fLi128ELi64ELNS4_4UMMA5MajorE0ELSO_0ELNSN_7ScaleInE0ELSP_0EEEEEENS4_6LayoutINS5_IJSC_SC_SC_EEENS5_IJNSA_ILi0EEESU_SU_EEEEENS5_IJNS4_10UnderscoreESX_SX_EEEEENS4_18SM100_TMA_2SM_LOADENS4_14ComposedLayoutINS4_7SwizzleILi3ELi4ELi3EEENS4_18smem_ptr_flag_bitsILi16EEENSS_INS5_IJNSA_ILi8EEESG_EEENS5_IJSG_SC_EEEEEEEvNS4_8identityES10_S1A_vS1B_EENS_8epilogue10collective18CollectiveEpilogueINS1D_23Sm100TmaWarpSpecializedILi3ELi2ELi16ELb1ELb0EEEJNS5_IJSG_SG_SG_EEENS5_IJNSS_ISG_SC_EENSS_INS5_IJNSA_ILi16EEESB_EEENS5_IJSC_NSA_ILi32EEEEEEEEEEESI_SJ_SI_SJ_NS1D_6fusion15FusionCallbacksIS1H_NS1Q_17LinearCombinationISI_fSI_fLNS_15FloatRoundStyleE2EEES1I_S1P_JEEENS4_5SM1004TMEM4LOAD26SM100_TMEM_LOAD_32dp32b16xENS4_13SM90_TMA_LOADENS11_INS12_ILi1ELi4ELi3EEES15_NSS_INS5_IJS16_S1K_EEENS5_IJS1K_SC_EEEEEEENS4_39AutoVectorizingCopyWithAssumedAlignmentILi128EEENS4_14SM90_TMA_STOREES25_S27_S27_EEEvvEEEEvNT_6ParamsE --------------------------
	.section	.nv.constant0._ZN7cutlass13device_kernelINS_4gemm6kernel13GemmUniversalIN4cute5tupleIJiiiiEEENS1_10collective13CollectiveMmaINS1_35MainloopSm100TmaUmmaWarpSpecializedILi17ELi2ELi4ENS5_IJNS4_1CILi2EEENSA_ILi1EEESC_EEEEENS5_IJNSA_ILi128EEENSA_ILi64EEESG_EEENS_6half_tENS5_IJlSC_lEEESI_SJ_NS4_8TiledMMAINS4_8MMA_AtomIJNS4_26SM100_MMA_F16BF16_2x1SM_SSISI_SI_fLi128ELi64ELNS4_4UMMA5MajorE0ELSO_0ELNSN_7ScaleInE0ELSP_0EEEEEENS4_6LayoutINS5_IJSC_SC_SC_EEENS5_IJNSA_ILi0EEESU_SU_EEEEENS5_IJNS4_10UnderscoreESX_SX_EEEEENS4_18SM100_TMA_2SM_LOADENS4_14ComposedLayoutINS4_7SwizzleILi3ELi4ELi3EEENS4_18smem_ptr_flag_bitsILi16EEENSS_INS5_IJNSA_ILi8EEESG_EEENS5_IJSG_SC_EEEEEEEvNS4_8identityES10_S1A_vS1B_EENS_8epilogue10collective18CollectiveEpilogueINS1D_23Sm100TmaWarpSpecializedILi3ELi2ELi16ELb1ELb0EEEJNS5_IJSG_SG_SG_EEENS5_IJNSS_ISG_SC_EENSS_INS5_IJNSA_ILi16EEESB_EEENS5_IJSC_NSA_ILi32EEEEEEEEEEESI_SJ_SI_SJ_NS1D_6fusion15FusionCallbacksIS1H_NS1Q_17LinearCombinationISI_fSI_fLNS_15FloatRoundStyleE2EEES1I_S1P_JEEENS4_5SM1004TMEM4LOAD26SM100_TMEM_LOAD_32dp32b16xENS4_13SM90_TMA_LOADENS11_INS12_ILi1ELi4ELi3EEES15_NSS_INS5_IJS16_S1K_EEENS5_IJS1K_SC_EEEEEEENS4_39AutoVectorizingCopyWithAssumedAlignmentILi128EEENS4_14SM90_TMA_STOREES25_S27_S27_EEEvvEEEEvNT_6ParamsE,"a",@progbits
	.sectionflags	@""
	.align	4
.nv.constant0._ZN7cutlass13device_kernelINS_4gemm6kernel13GemmUniversalIN4cute5tupleIJiiiiEEENS1_10collective13CollectiveMmaINS1_35MainloopSm100TmaUmmaWarpSpecializedILi17ELi2ELi4ENS5_IJNS4_1CILi2EEENSA_ILi1EEESC_EEEEENS5_IJNSA_ILi128EEENSA_ILi64EEESG_EEENS_6half_tENS5_IJlSC_lEEESI_SJ_NS4_8TiledMMAINS4_8MMA_AtomIJNS4_26SM100_MMA_F16BF16_2x1SM_SSISI_SI_fLi128ELi64ELNS4_4UMMA5MajorE0ELSO_0ELNSN_7ScaleInE0ELSP_0EEEEEENS4_6LayoutINS5_IJSC_SC_SC_EEENS5_IJNSA_ILi0EEESU_SU_EEEEENS5_IJNS4_10UnderscoreESX_SX_EEEEENS4_18SM100_TMA_2SM_LOADENS4_14ComposedLayoutINS4_7SwizzleILi3ELi4ELi3EEENS4_18smem_ptr_flag_bitsILi16EEENSS_INS5_IJNSA_ILi8EEESG_EEENS5_IJSG_SC_EEEEEEEvNS4_8identityES10_S1A_vS1B_EENS_8epilogue10collective18CollectiveEpilogueINS1D_23Sm100TmaWarpSpecializedILi3ELi2ELi16ELb1ELb0EEEJNS5_IJSG_SG_SG_EEENS5_IJNSS_ISG_SC_EENSS_INS5_IJNSA_ILi16EEESB_EEENS5_IJSC_NSA_ILi32EEEEEEEEEEESI_SJ_SI_SJ_NS1D_6fusion15FusionCallbacksIS1H_NS1Q_17LinearCombinationISI_fSI_fLNS_15FloatRoundStyleE2EEES1I_S1P_JEEENS4_5SM1004TMEM4LOAD26SM100_TMEM_LOAD_32dp32b16xENS4_13SM90_TMA_LOADENS11_INS12_ILi1ELi4ELi3EEES15_NSS_INS5_IJS16_S1K_EEENS5_IJS1K_SC_EEEEEEENS4_39AutoVectorizingCopyWithAssumedAlignmentILi128EEENS4_14SM90_TMA_STOREES25_S27_S27_EEEvvEEEEvNT_6ParamsE:
	.zero		2944


//--------------------- SYMBOLS --------------------------

	.type		.nv.reservedSmem.offset0,@object
	.size		.nv.reservedSmem.offset0,0x4
	.type		.nv.reservedSmem.cap,@object
	.size		.nv.reservedSmem.cap,0x4
	.type		__assertfail,@function
